// auto-generated by cutlass_sweep.gemm — config: {"arch": "sm_90", "cluster_m": 2, "cluster_n": 1, "dtype": "fp16", "dtype_b": "fp16", "layout": "tt", "stages": 6, "tile_k": 64, "tile_m": 128, "tile_n": 128}
#include "cutlass/cutlass.h"
#include "cutlass/gemm/collective/collective_builder.hpp"
#include "cutlass/gemm/device/gemm_universal_adapter.h"
#include "cutlass/gemm/kernel/gemm_universal.hpp"
#include "cutlass/epilogue/collective/collective_builder.hpp"

using ElemA = cutlass::half_t;
using ElemB = cutlass::half_t;
using ElemCD = cutlass::half_t;
using Acc  = float;
using TileShape    = cute::Shape<cute::_128, cute::_128, cute::_64>;
using ClusterShape = cute::Shape<cute::_2, cute::_1, cute::_1>;

using CollectiveEpilogue = typename cutlass::epilogue::collective::CollectiveBuilder<
    cutlass::arch::Sm90, cutlass::arch::OpClassTensorOp,
    TileShape, ClusterShape,
    cutlass::epilogue::collective::EpilogueTileAuto,
    Acc, Acc,
    ElemCD, cutlass::layout::RowMajor, 128 / cutlass::sizeof_bits<ElemCD>::value,
    ElemCD, cutlass::layout::RowMajor, 128 / cutlass::sizeof_bits<ElemCD>::value,
    cutlass::epilogue::collective::EpilogueScheduleAuto
  >::CollectiveOp;

using CollectiveMainloop = typename cutlass::gemm::collective::CollectiveBuilder<
    cutlass::arch::Sm90, cutlass::arch::OpClassTensorOp,
    ElemA, cutlass::layout::ColumnMajor, 128 / cutlass::sizeof_bits<ElemA>::value,
    ElemB, cutlass::layout::ColumnMajor, 128 / cutlass::sizeof_bits<ElemB>::value,
    Acc,
    TileShape, ClusterShape,
    cutlass::gemm::collective::StageCount<6>,
    cutlass::gemm::collective::KernelScheduleAuto
  >::CollectiveOp;

using GemmKernel = cutlass::gemm::kernel::GemmUniversal<
    cute::Shape<int,int,int,int>,
    CollectiveMainloop,
    CollectiveEpilogue
>;
using Gemm = cutlass::gemm::device::GemmUniversalAdapter<GemmKernel>;

// Force the device kernel symbol into the cubin without needing a host main.
auto* _anchor = &cutlass::device_kernel<GemmKernel>;


// ===== COMPILED SASS (sm_90a) =====

	.target	sm_90a

	.elftype	@"ET_EXEC"


//--------------------- .note.nv.tkinfo           --------------------------
	.section	.note.nv.tkinfo,"",@"SHT_NOTE"
	.sectionflags	@"SHF_NOTE_NV_TKINFO"
	.tkinfo
        /*0018*/ 	.word	0x00000002
        /*0030*/ 	.string	""
        /*0030*/ 	.string	"ptxas"
        /*0030*/ 	.string	"Cuda compilation tools, release 13.0, V13.0.88"
        /*0030*/ 	.string	"Build cuda_13.0.r13.0/compiler.36424714_0"
        /*0030*/ 	.string	"-arch sm_90a -m 64 "



//--------------------- .note.nv.cuinfo           --------------------------
	.section	.note.nv.cuinfo,"",@"SHT_NOTE"
	.sectionflags	@"SHF_NOTE_NV_CUINFO"
        /*0018*/ 	.short	0x0002
        /*001a*/ 	.short	0x005a
        /*001c*/ 	.short	0x0082
	.zero		2


//--------------------- .nv.info                  --------------------------
	.section	.nv.info,"",@"SHT_CUDA_INFO"
	.align	4


	//----- nvinfo : EIATTR_REGCOUNT
	.align		4
        /*0000*/ 	.byte	0x04, 0x2f
        /*0002*/ 	.short	(.L_15 - .L_14)
	.align		4
.L_14:
        /*0004*/ 	.word	index@(_ZN7cutlass13device_kernelINS_4gemm6kernel13GemmUniversalIN4cute5tupleIJiiiiEEENS1_10collective13CollectiveMmaINS1_34MainloopSm90TmaGmmaWarpSpecializedILi6ENS5_IJNS4_1CILi2EEENSA_ILi1EEESC_EEENS1_35KernelTmaWarpSpecializedCooperativeEEENS5_IJNSA_ILi128EEESG_NSA_ILi64EEEEEENS_6half_tENS5_IJSC_llEEESJ_NS5_IJlSC_lEEENS4_8TiledMMAINS4_8MMA_AtomIJNS4_4SM904GMMA26MMA_64x128x16_F32F16F16_SSILNSP_5MajorE1ELSR_0ELNSP_7ScaleInE1ELSS_1EEEEEENS4_6LayoutISD_NS5_IJSC_NSA_ILi0EEESW_EEEEENS5_IJNS4_10UnderscoreESZ_SZ_EEEEENS4_13SM90_TMA_LOADENS4_14ComposedLayoutINS4_7SwizzleILi3ELi4ELi3EEENS4_18smem_ptr_flag_bitsILi16EEENSV_INS5_IJSH_NSA_ILi8EEEEEENS5_IJSC_SH_EEEEEEEvNS4_8identityENS4_23SM90_TMA_LOAD_MULTICASTENS13_IS15_S17_NSV_INS5_IJS18_SH_EEENS5_IJSH_SC_EEEEEEEvS1D_EENS_8epilogue10collective6detail29Sm90TmaWarpSpecializedAdapterINS1L_15DefaultEpilogueISJ_SL_SL_NS1K_6thread17LinearCombinationISJ_Li1EffLNS1P_9ScaleType4KindE0ELNS_15FloatRoundStyleE2ESJ_EENS1_15EpilogueDefaultEEEEEvvEEEEvNT_6ParamsE)
        /*0008*/ 	.word	0x000000a8


	//----- nvinfo : EIATTR_FRAME_SIZE
	.align		4
.L_15:
        /*000c*/ 	.byte	0x04, 0x11
        /*000e*/ 	.short	(.L_17 - .L_16)
	.align		4
.L_16:
        /*0010*/ 	.word	index@(_ZN7cutlass13device_kernelINS_4gemm6kernel13GemmUniversalIN4cute5tupleIJiiiiEEENS1_10collective13CollectiveMmaINS1_34MainloopSm90TmaGmmaWarpSpecializedILi6ENS5_IJNS4_1CILi2EEENSA_ILi1EEESC_EEENS1_35KernelTmaWarpSpecializedCooperativeEEENS5_IJNSA_ILi128EEESG_NSA_ILi64EEEEEENS_6half_tENS5_IJSC_llEEESJ_NS5_IJlSC_lEEENS4_8TiledMMAINS4_8MMA_AtomIJNS4_4SM904GMMA26MMA_64x128x16_F32F16F16_SSILNSP_5MajorE1ELSR_0ELNSP_7ScaleInE1ELSS_1EEEEEENS4_6LayoutISD_NS5_IJSC_NSA_ILi0EEESW_EEEEENS5_IJNS4_10UnderscoreESZ_SZ_EEEEENS4_13SM90_TMA_LOADENS4_14ComposedLayoutINS4_7SwizzleILi3ELi4ELi3EEENS4_18smem_ptr_flag_bitsILi16EEENSV_INS5_IJSH_NSA_ILi8EEEEEENS5_IJSC_SH_EEEEEEEvNS4_8identityENS4_23SM90_TMA_LOAD_MULTICASTENS13_IS15_S17_NSV_INS5_IJS18_SH_EEENS5_IJSH_SC_EEEEEEEvS1D_EENS_8epilogue10collective6detail29Sm90TmaWarpSpecializedAdapterINS1L_15DefaultEpilogueISJ_SL_SL_NS1K_6thread17LinearCombinationISJ_Li1EffLNS1P_9ScaleType4KindE0ELNS_15FloatRoundStyleE2ESJ_EENS1_15EpilogueDefaultEEEEEvvEEEEvNT_6ParamsE)
        /*0014*/ 	.word	0x00000000


	//----- nvinfo : EIATTR_MIN_STACK_SIZE
	.align		4
.L_17:
        /*0018*/ 	.byte	0x04, 0x12
        /*001a*/ 	.short	(.L_19 - .L_18)
	.align		4
.L_18:
        /*001c*/ 	.word	index@(_ZN7cutlass13device_kernelINS_4gemm6kernel13GemmUniversalIN4cute5tupleIJiiiiEEENS1_10collective13CollectiveMmaINS1_34MainloopSm90TmaGmmaWarpSpecializedILi6ENS5_IJNS4_1CILi2EEENSA_ILi1EEESC_EEENS1_35KernelTmaWarpSpecializedCooperativeEEENS5_IJNSA_ILi128EEESG_NSA_ILi64EEEEEENS_6half_tENS5_IJSC_llEEESJ_NS5_IJlSC_lEEENS4_8TiledMMAINS4_8MMA_AtomIJNS4_4SM904GMMA26MMA_64x128x16_F32F16F16_SSILNSP_5MajorE1ELSR_0ELNSP_7ScaleInE1ELSS_1EEEEEENS4_6LayoutISD_NS5_IJSC_NSA_ILi0EEESW_EEEEENS5_IJNS4_10UnderscoreESZ_SZ_EEEEENS4_13SM90_TMA_LOADENS4_14ComposedLayoutINS4_7SwizzleILi3ELi4ELi3EEENS4_18smem_ptr_flag_bitsILi16EEENSV_INS5_IJSH_NSA_ILi8EEEEEENS5_IJSC_SH_EEEEEEEvNS4_8identityENS4_23SM90_TMA_LOAD_MULTICASTENS13_IS15_S17_NSV_INS5_IJS18_SH_EEENS5_IJSH_SC_EEEEEEEvS1D_EENS_8epilogue10collective6detail29Sm90TmaWarpSpecializedAdapterINS1L_15DefaultEpilogueISJ_SL_SL_NS1K_6thread17LinearCombinationISJ_Li1EffLNS1P_9ScaleType4KindE0ELNS_15FloatRoundStyleE2ESJ_EENS1_15EpilogueDefaultEEEEEvvEEEEvNT_6ParamsE)
        /*0020*/ 	.word	0x00000000
.L_19:


//--------------------- .nv.compat                --------------------------
	.section	.nv.compat,"",@"SHT_CUDA_COMPAT_INFO"
	.align	4
        /*0000*/ 	.byte	0x02, 0x09, 0x01, 0x00, 0x02, 0x02, 0x04, 0x00, 0x02, 0x05, 0x05, 0x00, 0x03, 0x07, 0x01, 0x01
        /*0010*/ 	.byte	0x02, 0x03, 0x01, 0x00, 0x02, 0x06, 0x01, 0x00, 0x04, 0x0b, 0x08, 0x00, 0x00, 0x00, 0x00, 0x00
        /*0020*/ 	.byte	0x00, 0x00, 0x00, 0x00


//--------------------- .nv.info._ZN7cutlass13device_kernelINS_4gemm6kernel13GemmUniversalIN4cute5tupleIJiiiiEEENS1_10collective13CollectiveMmaINS1_34MainloopSm90TmaGmmaWarpSpecializedILi6ENS5_IJNS4_1CILi2EEENSA_ILi1EEESC_EEENS1_35KernelTmaWarpSpecializedCooperativeEEENS5_IJNSA_ILi128EEESG_NSA_ILi64EEEEEENS_6half_tENS5_IJSC_llEEESJ_NS5_IJlSC_lEEENS4_8TiledMMAINS4_8MMA_AtomIJNS4_4SM904GMMA26MMA_64x128x16_F32F16F16_SSILNSP_5MajorE1ELSR_0ELNSP_7ScaleInE1ELSS_1EEEEEENS4_6LayoutISD_NS5_IJSC_NSA_ILi0EEESW_EEEEENS5_IJNS4_10UnderscoreESZ_SZ_EEEEENS4_13SM90_TMA_LOADENS4_14ComposedLayoutINS4_7SwizzleILi3ELi4ELi3EEENS4_18smem_ptr_flag_bitsILi16EEENSV_INS5_IJSH_NSA_ILi8EEEEEENS5_IJSC_SH_EEEEEEEvNS4_8identityENS4_23SM90_TMA_LOAD_MULTICASTENS13_IS15_S17_NSV_INS5_IJS18_SH_EEENS5_IJSH_SC_EEEEEEEvS1D_EENS_8epilogue10collective6detail29Sm90TmaWarpSpecializedAdapterINS1L_15DefaultEpilogueISJ_SL_SL_NS1K_6thread17LinearCombinationISJ_Li1EffLNS1P_9ScaleType4KindE0ELNS_15FloatRoundStyleE2ESJ_EENS1_15EpilogueDefaultEEEEEvvEEEEvNT_6ParamsE --------------------------
	.section	.nv.info._ZN7cutlass13device_kernelINS_4gemm6kernel13GemmUniversalIN4cute5tupleIJiiiiEEENS1_10collective13CollectiveMmaINS1_34MainloopSm90TmaGmmaWarpSpecializedILi6ENS5_IJNS4_1CILi2EEENSA_ILi1EEESC_EEENS1_35KernelTmaWarpSpecializedCooperativeEEENS5_IJNSA_ILi128EEESG_NSA_ILi64EEEEEENS_6half_tENS5_IJSC_llEEESJ_NS5_IJlSC_lEEENS4_8TiledMMAINS4_8MMA_AtomIJNS4_4SM904GMMA26MMA_64x128x16_F32F16F16_SSILNSP_5MajorE1ELSR_0ELNSP_7ScaleInE1ELSS_1EEEEEENS4_6LayoutISD_NS5_IJSC_NSA_ILi0EEESW_EEEEENS5_IJNS4_10UnderscoreESZ_SZ_EEEEENS4_13SM90_TMA_LOADENS4_14ComposedLayoutINS4_7SwizzleILi3ELi4ELi3EEENS4_18smem_ptr_flag_bitsILi16EEENSV_INS5_IJSH_NSA_ILi8EEEEEENS5_IJSC_SH_EEEEEEEvNS4_8identityENS4_23SM90_TMA_LOAD_MULTICASTENS13_IS15_S17_NSV_INS5_IJS18_SH_EEENS5_IJSH_SC_EEEEEEEvS1D_EENS_8epilogue10collective6detail29Sm90TmaWarpSpecializedAdapterINS1L_15DefaultEpilogueISJ_SL_SL_NS1K_6thread17LinearCombinationISJ_Li1EffLNS1P_9ScaleType4KindE0ELNS_15FloatRoundStyleE2ESJ_EENS1_15EpilogueDefaultEEEEEvvEEEEvNT_6ParamsE,"",@"SHT_CUDA_INFO"
	.sectionflags	@""
	.align	4


	//----- nvinfo : EIATTR_CUDA_API_VERSION
	.align		4
        /*0000*/ 	.byte	0x04, 0x37
        /*0002*/ 	.short	(.L_21 - .L_20)
.L_20:
        /*0004*/ 	.word	0x00000082


	//----- nvinfo : EIATTR_KPARAM_INFO
	.align		4
.L_21:
        /*0008*/ 	.byte	0x04, 0x17
        /*000a*/ 	.short	(.L_23 - .L_22)
.L_22:
        /*000c*/ 	.word	0x00000000
        /*0010*/ 	.short	0x0000
        /*0012*/ 	.short	0x0070
        /*0014*/ 	.byte	0x00, 0xf0, 0x01, 0x10


	//----- nvinfo : EIATTR_SPARSE_MMA_MASK
	.align		4
.L_23:
        /*0018*/ 	.byte	0x03, 0x50
        /*001a*/ 	.short	0x0000


	//----- nvinfo : EIATTR_MAXREG_COUNT
	.align		4
        /*001c*/ 	.byte	0x03, 0x1b
        /*001e*/ 	.short	0x00a8


	//----- nvinfo : EIATTR_NUM_BARRIERS
	.align		4
        /*0020*/ 	.byte	0x02, 0x4c
        /*0022*/ 	.byte	0x01
	.zero		1


	//----- nvinfo : EIATTR_EXTERNS
	.align		4
        /*0024*/ 	.byte	0x04, 0x0f
        /*0026*/ 	.short	(.L_25 - .L_24)


	//   ....[0]....
	.align		4
.L_24:
        /*0028*/ 	.word	index@(__assertfail)


	//----- nvinfo : EIATTR_MERCURY_ISA_VERSION
	.align		4
.L_25:
        /*002c*/ 	.byte	0x03, 0x5f
        /*002e*/ 	.short	0x0101


	//----- nvinfo : EIATTR_INT_WARP_WIDE_INSTR_OFFSETS
	.align		4
        /*0030*/ 	.byte	0x04, 0x31
        /*0032*/ 	.short	(.L_27 - .L_26)


	//   ....[0]....
.L_26:
        /*0034*/ 	.word	0x000004c0


	//   ....[1]....
        /*0038*/ 	.word	0x000004f0


	//   ....[2]....
        /*003c*/ 	.word	0x00000690


	//   ....[3]....
        /*0040*/ 	.word	0x00001f30


	//----- nvinfo : EIATTR_COOP_GROUP_MASK_REGIDS
	.align		4
.L_27:
        /*0044*/ 	.byte	0x04, 0x29
        /*0046*/ 	.short	(.L_29 - .L_28)


	//   ....[0]....
.L_28:
        /*0048*/ 	.word	0xffffffff


	//   ....[1]....
        /*004c*/ 	.word	0xffffffff


	//   ....[2]....
        /*0050*/ 	.word	0xffffffff


	//   ....[3]....
        /*0054*/ 	.word	0xffffffff


	//   ....[4]....
        /*0058*/ 	.word	0xffffffff


	//   ....[5]....
        /*005c*/ 	.word	0xffffffff


	//----- nvinfo : EIATTR_COOP_GROUP_INSTR_OFFSETS
	.align		4
.L_29:
        /*0060*/ 	.byte	0x04, 0x28
        /*0062*/ 	.short	(.L_31 - .L_30)


	//   ....[0]....
.L_30:
        /*0064*/ 	.word	0x00000060


	//   ....[1]....
        /*0068*/ 	.word	0x00000070


	//   ....[2]....
        /*006c*/ 	.word	0x00000130


	//   ....[3]....
        /*0070*/ 	.word	0x00000310


	//   ....[4]....
        /*0074*/ 	.word	0x00000840


	//   ....[5]....
        /*0078*/ 	.word	0x000014c0


	//----- nvinfo : EIATTR_REG_RECONFIG
	.align		4
.L_31:
        /*007c*/ 	.byte	0x01, 0x54
	.zero		2


	//----- nvinfo : EIATTR_SYSCALL_OFFSETS
	.align		4
        /*0080*/ 	.byte	0x04, 0x46
        /*0082*/ 	.short	(.L_33 - .L_32)


	//   ....[0]....
.L_32:
        /*0084*/ 	.word	0x000016a0


	//----- nvinfo : EIATTR_MBARRIER_INSTR_OFFSETS
	.align		4
.L_33:
        /*0088*/ 	.byte	0x04, 0x39
        /*008a*/ 	.short	(.L_35 - .L_34)


	//   ....[0]....
.L_34:
        /*008c*/ 	.word	0x00000230
        /*0090*/ 	.word	0x000000ff
        /*0094*/ 	.word	0x00000000
        /*0098*/ 	.short	0x0100
        /*009a*/ 	.byte	0x08
	.zero		1


	//   ....[1]....
        /*009c*/ 	.word	0x00000240
        /*00a0*/ 	.word	0x000000ff
        /*00a4*/ 	.word	0x00000030
        /*00a8*/ 	.short	0x0100
        /*00aa*/ 	.byte	0x08
	.zero		1


	//   ....[2]....
        /*00ac*/ 	.word	0x00000250
        /*00b0*/ 	.word	0x000000ff
        /*00b4*/ 	.word	0x00000008
        /*00b8*/ 	.short	0x0100
        /*00ba*/ 	.byte	0x08
	.zero		1


	//   ....[3]....
        /*00bc*/ 	.word	0x00000260
        /*00c0*/ 	.word	0x000000ff
        /*00c4*/ 	.word	0x00000038
        /*00c8*/ 	.short	0x0100
        /*00ca*/ 	.byte	0x08
	.zero		1


	//   ....[4]....
        /*00cc*/ 	.word	0x00000270
        /*00d0*/ 	.word	0x000000ff
        /*00d4*/ 	.word	0x00000010
        /*00d8*/ 	.short	0x0100
        /*00da*/ 	.byte	0x08
	.zero		1


	//   ....[5]....
        /*00dc*/ 	.word	0x00000280
        /*00e0*/ 	.word	0x000000ff
        /*00e4*/ 	.word	0x00000040
        /*00e8*/ 	.short	0x0100
        /*00ea*/ 	.byte	0x08
	.zero		1


	//   ....[6]....
        /*00ec*/ 	.word	0x00000290
        /*00f0*/ 	.word	0x000000ff
        /*00f4*/ 	.word	0x00000018
        /*00f8*/ 	.short	0x0100
        /*00fa*/ 	.byte	0x08
	.zero		1


	//   ....[7]....
        /*00fc*/ 	.word	0x000002a0
        /*0100*/ 	.word	0x000000ff
        /*0104*/ 	.word	0x00000048
        /*0108*/ 	.short	0x0100
        /*010a*/ 	.byte	0x08
	.zero		1


	//   ....[8]....
        /*010c*/ 	.word	0x000002b0
        /*0110*/ 	.word	0x000000ff
        /*0114*/ 	.word	0x00000020
        /*0118*/ 	.short	0x0100
        /*011a*/ 	.byte	0x08
	.zero		1


	//   ....[9]....
        /*011c*/ 	.word	0x000002c0
        /*0120*/ 	.word	0x000000ff
        /*0124*/ 	.word	0x00000050
        /*0128*/ 	.short	0x0100
        /*012a*/ 	.byte	0x08
	.zero		1


	//   ....[10]....
        /*012c*/ 	.word	0x000002d0
        /*0130*/ 	.word	0x000000ff
        /*0134*/ 	.word	0x00000028
        /*0138*/ 	.short	0x0100
        /*013a*/ 	.byte	0x08
	.zero		1


	//   ....[11]....
        /*013c*/ 	.word	0x000002e0
        /*0140*/ 	.word	0x000000ff
        /*0144*/ 	.word	0x00000058
        /*0148*/ 	.short	0x0100
        /*014a*/ 	.byte	0x08
	.zero		1


	//   ....[12]....
        /*014c*/ 	.word	0x00000720
        /*0150*/ 	.word	0x000000ff
        /*0154*/ 	.word	0x00000070
        /*0158*/ 	.short	0x0100
        /*015a*/ 	.byte	0x06
	.zero		1


	//   ....[13]....
        /*015c*/ 	.word	0x000007c0
        /*0160*/ 	.word	0x000000ff
        /*0164*/ 	.word	0x00000078
        /*0168*/ 	.short	0x0100
        /*016a*/ 	.byte	0x06
	.zero		1


	//   ....[14]....
        /*016c*/ 	.word	0x00001760
        /*0170*/ 	.word	0x00000003
        /*0174*/ 	.word	0x00000000
        /*0178*/ 	.short	0x010a
        /*017a*/ 	.byte	0x3f
	.zero		1


	//   ....[15]....
        /*017c*/ 	.word	0x000017c0
        /*0180*/ 	.word	0x00000003
        /*0184*/ 	.word	0x00000000
        /*0188*/ 	.short	0x010a
        /*018a*/ 	.byte	0x3f
	.zero		1


	//   ....[16]....
        /*018c*/ 	.word	0x00001b40
        /*0190*/ 	.word	0x00000005
        /*0194*/ 	.word	0x00000000
        /*0198*/ 	.short	0x010a
        /*019a*/ 	.byte	0x3f
	.zero		1


	//   ....[17]....
        /*019c*/ 	.word	0x00001b80
        /*01a0*/ 	.word	0x00000005
        /*01a4*/ 	.word	0x00000000
        /*01a8*/ 	.short	0x010a
        /*01aa*/ 	.byte	0x3f
	.zero		1


	//   ....[18]....
        /*01ac*/ 	.word	0x00001de0
        /*01b0*/ 	.word	0x00000004
        /*01b4*/ 	.word	0x00000000
        /*01b8*/ 	.short	0x0101
        /*01ba*/ 	.byte	0x3f
	.zero		1


	//   ....[19]....
        /*01bc*/ 	.word	0x00001fd0
        /*01c0*/ 	.word	0x00000000
        /*01c4*/ 	.word	0x00000000
        /*01c8*/ 	.short	0x0101
        /*01ca*/ 	.byte	0x3f
	.zero		1


	//   ....[20]....
        /*01cc*/ 	.word	0x00007120
        /*01d0*/ 	.word	0x00000017
        /*01d4*/ 	.word	0x00000030
        /*01d8*/ 	.short	0x010a
        /*01da*/ 	.byte	0x3f
	.zero		1


	//   ....[21]....
        /*01dc*/ 	.word	0x00007500
        /*01e0*/ 	.word	0x00000006
        /*01e4*/ 	.word	0x00000078
        /*01e8*/ 	.short	0x0101
        /*01ea*/ 	.byte	0x3f
	.zero		1


	//   ....[22]....
        /*01ec*/ 	.word	0x00007c50
        /*01f0*/ 	.word	0x00000007
        /*01f4*/ 	.word	0x00000000
        /*01f8*/ 	.short	0x010a
        /*01fa*/ 	.byte	0x3f
	.zero		1


	//   ....[23]....
        /*01fc*/ 	.word	0x00007cd0
        /*0200*/ 	.word	0x00000006
        /*0204*/ 	.word	0x00000000
        /*0208*/ 	.short	0x010a
        /*020a*/ 	.byte	0x3f
	.zero		1


	//   ....[24]....
        /*020c*/ 	.word	0x00007d60
        /*0210*/ 	.word	0x00000007
        /*0214*/ 	.word	0x00000000
        /*0218*/ 	.short	0x010a
        /*021a*/ 	.byte	0x3f
	.zero		1


	//   ....[25]....
        /*021c*/ 	.word	0x00007df0
        /*0220*/ 	.word	0x00000006
        /*0224*/ 	.word	0x00000000
        /*0228*/ 	.short	0x010a
        /*022a*/ 	.byte	0x3f
	.zero		1


	//   ....[26]....
        /*022c*/ 	.word	0x00007e80
        /*0230*/ 	.word	0x00000007
        /*0234*/ 	.word	0x00000000
        /*0238*/ 	.short	0x010a
        /*023a*/ 	.byte	0x3f
	.zero		1


	//   ....[27]....
        /*023c*/ 	.word	0x00007f10
        /*0240*/ 	.word	0x00000005
        /*0244*/ 	.word	0x00000000
        /*0248*/ 	.short	0x010a
        /*024a*/ 	.byte	0x3f
	.zero		1


	//   ....[28]....
        /*024c*/ 	.word	0x00007f70
        /*0250*/ 	.word	0x00000003
        /*0254*/ 	.word	0x00000000
        /*0258*/ 	.short	0x010a
        /*025a*/ 	.byte	0x3f
	.zero		1


	//   ....[29]....
        /*025c*/ 	.word	0x00007fc0
        /*0260*/ 	.word	0x00000005
        /*0264*/ 	.word	0x00000000
        /*0268*/ 	.short	0x010a
        /*026a*/ 	.byte	0x3f
	.zero		1


	//   ....[30]....
        /*026c*/ 	.word	0x00008090
        /*0270*/ 	.word	0x00000017
        /*0274*/ 	.word	0x00000030
        /*0278*/ 	.short	0x010a
        /*027a*/ 	.byte	0x3f
	.zero		1


	//   ....[31]....
        /*027c*/ 	.word	0x00008160
        /*0280*/ 	.word	0x00000007
        /*0284*/ 	.word	0x00000000
        /*0288*/ 	.short	0x010a
        /*028a*/ 	.byte	0x3f
	.zero		1


	//   ....[32]....
        /*028c*/ 	.word	0x000081b0
        /*0290*/ 	.word	0x00000006
        /*0294*/ 	.word	0x00000000
        /*0298*/ 	.short	0x010a
        /*029a*/ 	.byte	0x3f
	.zero		1


	//   ....[33]....
        /*029c*/ 	.word	0x00008200
        /*02a0*/ 	.word	0x00000007
        /*02a4*/ 	.word	0x00000000
        /*02a8*/ 	.short	0x010a
        /*02aa*/ 	.byte	0x3f
	.zero		1


	//   ....[34]....
        /*02ac*/ 	.word	0x00008250
        /*02b0*/ 	.word	0x00000006
        /*02b4*/ 	.word	0x00000000
        /*02b8*/ 	.short	0x010a
        /*02ba*/ 	.byte	0x3f
	.zero		1


	//   ....[35]....
        /*02bc*/ 	.word	0x000082a0
        /*02c0*/ 	.word	0x00000007
        /*02c4*/ 	.word	0x00000000
        /*02c8*/ 	.short	0x010a
        /*02ca*/ 	.byte	0x3f
	.zero		1


	//----- nvinfo : EIATTR_NUM_MBARRIERS
	.align		4
.L_35:
        /*02cc*/ 	.byte	0x03, 0x38
        /*02ce*/ 	.short	0x000e


	//----- nvinfo : EIATTR_EXIT_INSTR_OFFSETS
	.align		4
        /*02d0*/ 	.byte	0x04, 0x1c
        /*02d2*/ 	.short	(.L_37 - .L_36)


	//   ....[0]....
.L_36:
        /*02d4*/ 	.word	0x00000a10


	//   ....[1]....
        /*02d8*/ 	.word	0x00001220


	//   ....[2]....
        /*02dc*/ 	.word	0x00006880


	//   ....[3]....
        /*02e0*/ 	.word	0x00006de0


	//   ....[4]....
        /*02e4*/ 	.word	0x00007f60


	//----- nvinfo : EIATTR_MAX_THREADS
	.align		4
.L_37:
        /*02e8*/ 	.byte	0x04, 0x05
        /*02ea*/ 	.short	(.L_39 - .L_38)
.L_38:
        /*02ec*/ 	.word	0x00000180
        /*02f0*/ 	.word	0x00000001
        /*02f4*/ 	.word	0x00000001


	//----- nvinfo : EIATTR_CRS_STACK_SIZE
	.align		4
.L_39:
        /*02f8*/ 	.byte	0x04, 0x1e
        /*02fa*/ 	.short	(.L_41 - .L_40)
.L_40:
        /*02fc*/ 	.word	0x00000000


	//----- nvinfo : EIATTR_CBANK_PARAM_SIZE
	.align		4
.L_41:
        /*0300*/ 	.byte	0x03, 0x19
        /*0302*/ 	.short	0x0470


	//----- nvinfo : EIATTR_PARAM_CBANK
	.align		4
        /*0304*/ 	.byte	0x04, 0x0a
        /*0306*/ 	.short	(.L_43 - .L_42)
	.align		4
.L_42:
        /*0308*/ 	.word	index@(.nv.constant0._ZN7cutlass13device_kernelINS_4gemm6kernel13GemmUniversalIN4cute5tupleIJiiiiEEENS1_10collective13CollectiveMmaINS1_34MainloopSm90TmaGmmaWarpSpecializedILi6ENS5_IJNS4_1CILi2EEENSA_ILi1EEESC_EEENS1_35KernelTmaWarpSpecializedCooperativeEEENS5_IJNSA_ILi128EEESG_NSA_ILi64EEEEEENS_6half_tENS5_IJSC_llEEESJ_NS5_IJlSC_lEEENS4_8TiledMMAINS4_8MMA_AtomIJNS4_4SM904GMMA26MMA_64x128x16_F32F16F16_SSILNSP_5MajorE1ELSR_0ELNSP_7ScaleInE1ELSS_1EEEEEENS4_6LayoutISD_NS5_IJSC_NSA_ILi0EEESW_EEEEENS5_IJNS4_10UnderscoreESZ_SZ_EEEEENS4_13SM90_TMA_LOADENS4_14ComposedLayoutINS4_7SwizzleILi3ELi4ELi3EEENS4_18smem_ptr_flag_bitsILi16EEENSV_INS5_IJSH_NSA_ILi8EEEEEENS5_IJSC_SH_EEEEEEEvNS4_8identityENS4_23SM90_TMA_LOAD_MULTICASTENS13_IS15_S17_NSV_INS5_IJS18_SH_EEENS5_IJSH_SC_EEEEEEEvS1D_EENS_8epilogue10collective6detail29Sm90TmaWarpSpecializedAdapterINS1L_15DefaultEpilogueISJ_SL_SL_NS1K_6thread17LinearCombinationISJ_Li1EffLNS1P_9ScaleType4KindE0ELNS_15FloatRoundStyleE2ESJ_EENS1_15EpilogueDefaultEEEEEvvEEEEvNT_6ParamsE)
        /*030c*/ 	.short	0x0210
        /*030e*/ 	.short	0x0470


	//----- nvinfo : EIATTR_SW_WAR
	.align		4
.L_43:
        /*0310*/ 	.byte	0x04, 0x36
        /*0312*/ 	.short	(.L_45 - .L_44)
.L_44:
        /*0314*/ 	.word	0x00000008
.L_45:


//--------------------- .nv.callgraph             --------------------------
	.section	.nv.callgraph,"",@"SHT_CUDA_CALLGRAPH"
	.align	4
	.sectionentsize	8
	.align		4
        /*0000*/ 	.word	0x00000000
	.align		4
        /*0004*/ 	.word	0xffffffff
	.align		4
        /*0008*/ 	.word	index@(_ZN7cutlass13device_kernelINS_4gemm6kernel13GemmUniversalIN4cute5tupleIJiiiiEEENS1_10collective13CollectiveMmaINS1_34MainloopSm90TmaGmmaWarpSpecializedILi6ENS5_IJNS4_1CILi2EEENSA_ILi1EEESC_EEENS1_35KernelTmaWarpSpecializedCooperativeEEENS5_IJNSA_ILi128EEESG_NSA_ILi64EEEEEENS_6half_tENS5_IJSC_llEEESJ_NS5_IJlSC_lEEENS4_8TiledMMAINS4_8MMA_AtomIJNS4_4SM904GMMA26MMA_64x128x16_F32F16F16_SSILNSP_5MajorE1ELSR_0ELNSP_7ScaleInE1ELSS_1EEEEEENS4_6LayoutISD_NS5_IJSC_NSA_ILi0EEESW_EEEEENS5_IJNS4_10UnderscoreESZ_SZ_EEEEENS4_13SM90_TMA_LOADENS4_14ComposedLayoutINS4_7SwizzleILi3ELi4ELi3EEENS4_18smem_ptr_flag_bitsILi16EEENSV_INS5_IJSH_NSA_ILi8EEEEEENS5_IJSC_SH_EEEEEEEvNS4_8identityENS4_23SM90_TMA_LOAD_MULTICASTENS13_IS15_S17_NSV_INS5_IJS18_SH_EEENS5_IJSH_SC_EEEEEEEvS1D_EENS_8epilogue10collective6detail29Sm90TmaWarpSpecializedAdapterINS1L_15DefaultEpilogueISJ_SL_SL_NS1K_6thread17LinearCombinationISJ_Li1EffLNS1P_9ScaleType4KindE0ELNS_15FloatRoundStyleE2ESJ_EENS1_15EpilogueDefaultEEEEEvvEEEEvNT_6ParamsE)
	.align		4
        /*000c*/ 	.word	index@(__assertfail)
	.align		4
        /*0010*/ 	.word	0x00000000
	.align		4
        /*0014*/ 	.word	0xfffffffe
	.align		4
        /*0018*/ 	.word	0x00000000
	.align		4
        /*001c*/ 	.word	0xfffffffd
	.align		4
        /*0020*/ 	.word	0x00000000
	.align		4
        /*0024*/ 	.word	0xfffffffc


//--------------------- .nv.constant4             --------------------------
	.section	.nv.constant4,"a",@progbits
	.align	8
	.align		8
.nv.constant4:
        /*0000*/ 	.dword	__assertfail
	.align		8
        /*0008*/ 	.dword	__unnamed_1
	.align		8
        /*0010*/ 	.dword	_ZN40_INTERNAL_fb0bc3c1_4_k_cu_b1bef9fe_345014cuda3std3__45__cpo5beginE
	.align		8
        /*0018*/ 	.dword	_ZN40_INTERNAL_fb0bc3c1_4_k_cu_b1bef9fe_345014cuda3std3__45__cpo3endE
	.align		8
        /*0020*/ 	.dword	_ZN40_INTERNAL_fb0bc3c1_4_k_cu_b1bef9fe_345014cuda3std3__45__cpo6cbeginE
	.align		8
        /*0028*/ 	.dword	_ZN40_INTERNAL_fb0bc3c1_4_k_cu_b1bef9fe_345014cuda3std3__45__cpo4cendE
	.align		8
        /*0030*/ 	.dword	_ZN40_INTERNAL_fb0bc3c1_4_k_cu_b1bef9fe_345014cuda3std3__442_GLOBAL__N__fb0bc3c1_4_k_cu_b1bef9fe_345016ignoreE
	.align		8
        /*0038*/ 	.dword	_ZN40_INTERNAL_fb0bc3c1_4_k_cu_b1bef9fe_345014cuda3std3__419piecewise_constructE
	.align		8
        /*0040*/ 	.dword	_ZN40_INTERNAL_fb0bc3c1_4_k_cu_b1bef9fe_345014cuda3std3__48in_placeE
	.align		8
        /*0048*/ 	.dword	_ZN40_INTERNAL_fb0bc3c1_4_k_cu_b1bef9fe_345014cuda3std6ranges3__45__cpo4swapE
	.align		8
        /*0050*/ 	.dword	_ZN40_INTERNAL_fb0bc3c1_4_k_cu_b1bef9fe_345014cuda3std6ranges3__45__cpo9iter_moveE
	.align		8
        /*0058*/ 	.dword	_ZN40_INTERNAL_fb0bc3c1_4_k_cu_b1bef9fe_345014cute7productE
	.align		8
        /*0060*/ 	.dword	_ZN40_INTERNAL_fb0bc3c1_4_k_cu_b1bef9fe_345014cute1_E
	.align		8
        /*0068*/ 	.dword	$str$22
	.align		8
        /*0070*/ 	.dword	$str$23


//--------------------- .text._ZN7cutlass13device_kernelINS_4gemm6kernel13GemmUniversalIN4cute5tupleIJiiiiEEENS1_10collective13CollectiveMmaINS1_34MainloopSm90TmaGmmaWarpSpecializedILi6ENS5_IJNS4_1CILi2EEENSA_ILi1EEESC_EEENS1_35KernelTmaWarpSpecializedCooperativeEEENS5_IJNSA_ILi128EEESG_NSA_ILi64EEEEEENS_6half_tENS5_IJSC_llEEESJ_NS5_IJlSC_lEEENS4_8TiledMMAINS4_8MMA_AtomIJNS4_4SM904GMMA26MMA_64x128x16_F32F16F16_SSILNSP_5MajorE1ELSR_0ELNSP_7ScaleInE1ELSS_1EEEEEENS4_6LayoutISD_NS5_IJSC_NSA_ILi0EEESW_EEEEENS5_IJNS4_10UnderscoreESZ_SZ_EEEEENS4_13SM90_TMA_LOADENS4_14ComposedLayoutINS4_7SwizzleILi3ELi4ELi3EEENS4_18smem_ptr_flag_bitsILi16EEENSV_INS5_IJSH_NSA_ILi8EEEEEENS5_IJSC_SH_EEEEEEEvNS4_8identityENS4_23SM90_TMA_LOAD_MULTICASTENS13_IS15_S17_NSV_INS5_IJS18_SH_EEENS5_IJSH_SC_EEEEEEEvS1D_EENS_8epilogue10collective6detail29Sm90TmaWarpSpecializedAdapterINS1L_15DefaultEpilogueISJ_SL_SL_NS1K_6thread17LinearCombinationISJ_Li1EffLNS1P_9ScaleType4KindE0ELNS_15FloatRoundStyleE2ESJ_EENS1_15EpilogueDefaultEEEEEvvEEEEvNT_6ParamsE --------------------------
	.section	.text._ZN7cutlass13device_kernelINS_4gemm6kernel13GemmUniversalIN4cute5tupleIJiiiiEEENS1_10collective13CollectiveMmaINS1_34MainloopSm90TmaGmmaWarpSpecializedILi6ENS5_IJNS4_1CILi2EEENSA_ILi1EEESC_EEENS1_35KernelTmaWarpSpecializedCooperativeEEENS5_IJNSA_ILi128EEESG_NSA_ILi64EEEEEENS_6half_tENS5_IJSC_llEEESJ_NS5_IJlSC_lEEENS4_8TiledMMAINS4_8MMA_AtomIJNS4_4SM904GMMA26MMA_64x128x16_F32F16F16_SSILNSP_5MajorE1ELSR_0ELNSP_7ScaleInE1ELSS_1EEEEEENS4_6LayoutISD_NS5_IJSC_NSA_ILi0EEESW_EEEEENS5_IJNS4_10UnderscoreESZ_SZ_EEEEENS4_13SM90_TMA_LOADENS4_14ComposedLayoutINS4_7SwizzleILi3ELi4ELi3EEENS4_18smem_ptr_flag_bitsILi16EEENSV_INS5_IJSH_NSA_ILi8EEEEEENS5_IJSC_SH_EEEEEEEvNS4_8identityENS4_23SM90_TMA_LOAD_MULTICASTENS13_IS15_S17_NSV_INS5_IJS18_SH_EEENS5_IJSH_SC_EEEEEEEvS1D_EENS_8epilogue10collective6detail29Sm90TmaWarpSpecializedAdapterINS1L_15DefaultEpilogueISJ_SL_SL_NS1K_6thread17LinearCombinationISJ_Li1EffLNS1P_9ScaleType4KindE0ELNS_15FloatRoundStyleE2ESJ_EENS1_15EpilogueDefaultEEEEEvvEEEEvNT_6ParamsE,"ax",@progbits
	.align	128
.text._ZN7cutlass13device_kernelINS_4gemm6kernel13GemmUniversalIN4cute5tupleIJiiiiEEENS1_10collective13CollectiveMmaINS1_34MainloopSm90TmaGmmaWarpSpecializedILi6ENS5_IJNS4_1CILi2EEENSA_ILi1EEESC_EEENS1_35KernelTmaWarpSpecializedCooperativeEEENS5_IJNSA_ILi128EEESG_NSA_ILi64EEEEEENS_6half_tENS5_IJSC_llEEESJ_NS5_IJlSC_lEEENS4_8TiledMMAINS4_8MMA_AtomIJNS4_4SM904GMMA26MMA_64x128x16_F32F16F16_SSILNSP_5MajorE1ELSR_0ELNSP_7ScaleInE1ELSS_1EEEEEENS4_6LayoutISD_NS5_IJSC_NSA_ILi0EEESW_EEEEENS5_IJNS4_10UnderscoreESZ_SZ_EEEEENS4_13SM90_TMA_LOADENS4_14ComposedLayoutINS4_7SwizzleILi3ELi4ELi3EEENS4_18smem_ptr_flag_bitsILi16EEENSV_INS5_IJSH_NSA_ILi8EEEEEENS5_IJSC_SH_EEEEEEEvNS4_8identityENS4_23SM90_TMA_LOAD_MULTICASTENS13_IS15_S17_NSV_INS5_IJS18_SH_EEENS5_IJSH_SC_EEEEEEEvS1D_EENS_8epilogue10collective6detail29Sm90TmaWarpSpecializedAdapterINS1L_15DefaultEpilogueISJ_SL_SL_NS1K_6thread17LinearCombinationISJ_Li1EffLNS1P_9ScaleType4KindE0ELNS_15FloatRoundStyleE2ESJ_EENS1_15EpilogueDefaultEEEEEvvEEEEvNT_6ParamsE:
        .type           _ZN7cutlass13device_kernelINS_4gemm6kernel13GemmUniversalIN4cute5tupleIJiiiiEEENS1_10collective13CollectiveMmaINS1_34MainloopSm90TmaGmmaWarpSpecializedILi6ENS5_IJNS4_1CILi2EEENSA_ILi1EEESC_EEENS1_35KernelTmaWarpSpecializedCooperativeEEENS5_IJNSA_ILi128EEESG_NSA_ILi64EEEEEENS_6half_tENS5_IJSC_llEEESJ_NS5_IJlSC_lEEENS4_8TiledMMAINS4_8MMA_AtomIJNS4_4SM904GMMA26MMA_64x128x16_F32F16F16_SSILNSP_5MajorE1ELSR_0ELNSP_7ScaleInE1ELSS_1EEEEEENS4_6LayoutISD_NS5_IJSC_NSA_ILi0EEESW_EEEEENS5_IJNS4_10UnderscoreESZ_SZ_EEEEENS4_13SM90_TMA_LOADENS4_14ComposedLayoutINS4_7SwizzleILi3ELi4ELi3EEENS4_18smem_ptr_flag_bitsILi16EEENSV_INS5_IJSH_NSA_ILi8EEEEEENS5_IJSC_SH_EEEEEEEvNS4_8identityENS4_23SM90_TMA_LOAD_MULTICASTENS13_IS15_S17_NSV_INS5_IJS18_SH_EEENS5_IJSH_SC_EEEEEEEvS1D_EENS_8epilogue10collective6detail29Sm90TmaWarpSpecializedAdapterINS1L_15DefaultEpilogueISJ_SL_SL_NS1K_6thread17LinearCombinationISJ_Li1EffLNS1P_9ScaleType4KindE0ELNS_15FloatRoundStyleE2ESJ_EENS1_15EpilogueDefaultEEEEEvvEEEEvNT_6ParamsE,@function
        .size           _ZN7cutlass13device_kernelINS_4gemm6kernel13GemmUniversalIN4cute5tupleIJiiiiEEENS1_10collective13CollectiveMmaINS1_34MainloopSm90TmaGmmaWarpSpecializedILi6ENS5_IJNS4_1CILi2EEENSA_ILi1EEESC_EEENS1_35KernelTmaWarpSpecializedCooperativeEEENS5_IJNSA_ILi128EEESG_NSA_ILi64EEEEEENS_6half_tENS5_IJSC_llEEESJ_NS5_IJlSC_lEEENS4_8TiledMMAINS4_8MMA_AtomIJNS4_4SM904GMMA26MMA_64x128x16_F32F16F16_SSILNSP_5MajorE1ELSR_0ELNSP_7ScaleInE1ELSS_1EEEEEENS4_6LayoutISD_NS5_IJSC_NSA_ILi0EEESW_EEEEENS5_IJNS4_10UnderscoreESZ_SZ_EEEEENS4_13SM90_TMA_LOADENS4_14ComposedLayoutINS4_7SwizzleILi3ELi4ELi3EEENS4_18smem_ptr_flag_bitsILi16EEENSV_INS5_IJSH_NSA_ILi8EEEEEENS5_IJSC_SH_EEEEEEEvNS4_8identityENS4_23SM90_TMA_LOAD_MULTICASTENS13_IS15_S17_NSV_INS5_IJS18_SH_EEENS5_IJSH_SC_EEEEEEEvS1D_EENS_8epilogue10collective6detail29Sm90TmaWarpSpecializedAdapterINS1L_15DefaultEpilogueISJ_SL_SL_NS1K_6thread17LinearCombinationISJ_Li1EffLNS1P_9ScaleType4KindE0ELNS_15FloatRoundStyleE2ESJ_EENS1_15EpilogueDefaultEEEEEvvEEEEvNT_6ParamsE,(.L_x_201 - _ZN7cutlass13device_kernelINS_4gemm6kernel13GemmUniversalIN4cute5tupleIJiiiiEEENS1_10collective13CollectiveMmaINS1_34MainloopSm90TmaGmmaWarpSpecializedILi6ENS5_IJNS4_1CILi2EEENSA_ILi1EEESC_EEENS1_35KernelTmaWarpSpecializedCooperativeEEENS5_IJNSA_ILi128EEESG_NSA_ILi64EEEEEENS_6half_tENS5_IJSC_llEEESJ_NS5_IJlSC_lEEENS4_8TiledMMAINS4_8MMA_AtomIJNS4_4SM904GMMA26MMA_64x128x16_F32F16F16_SSILNSP_5MajorE1ELSR_0ELNSP_7ScaleInE1ELSS_1EEEEEENS4_6LayoutISD_NS5_IJSC_NSA_ILi0EEESW_EEEEENS5_IJNS4_10UnderscoreESZ_SZ_EEEEENS4_13SM90_TMA_LOADENS4_14ComposedLayoutINS4_7SwizzleILi3ELi4ELi3EEENS4_18smem_ptr_flag_bitsILi16EEENSV_INS5_IJSH_NSA_ILi8EEEEEENS5_IJSC_SH_EEEEEEEvNS4_8identityENS4_23SM90_TMA_LOAD_MULTICASTENS13_IS15_S17_NSV_INS5_IJS18_SH_EEENS5_IJSH_SC_EEEEEEEvS1D_EENS_8epilogue10collective6detail29Sm90TmaWarpSpecializedAdapterINS1L_15DefaultEpilogueISJ_SL_SL_NS1K_6thread17LinearCombinationISJ_Li1EffLNS1P_9ScaleType4KindE0ELNS_15FloatRoundStyleE2ESJ_EENS1_15EpilogueDefaultEEEEEvvEEEEvNT_6ParamsE)
        .other          _ZN7cutlass13device_kernelINS_4gemm6kernel13GemmUniversalIN4cute5tupleIJiiiiEEENS1_10collective13CollectiveMmaINS1_34MainloopSm90TmaGmmaWarpSpecializedILi6ENS5_IJNS4_1CILi2EEENSA_ILi1EEESC_EEENS1_35KernelTmaWarpSpecializedCooperativeEEENS5_IJNSA_ILi128EEESG_NSA_ILi64EEEEEENS_6half_tENS5_IJSC_llEEESJ_NS5_IJlSC_lEEENS4_8TiledMMAINS4_8MMA_AtomIJNS4_4SM904GMMA26MMA_64x128x16_F32F16F16_SSILNSP_5MajorE1ELSR_0ELNSP_7ScaleInE1ELSS_1EEEEEENS4_6LayoutISD_NS5_IJSC_NSA_ILi0EEESW_EEEEENS5_IJNS4_10UnderscoreESZ_SZ_EEEEENS4_13SM90_TMA_LOADENS4_14ComposedLayoutINS4_7SwizzleILi3ELi4ELi3EEENS4_18smem_ptr_flag_bitsILi16EEENSV_INS5_IJSH_NSA_ILi8EEEEEENS5_IJSC_SH_EEEEEEEvNS4_8identityENS4_23SM90_TMA_LOAD_MULTICASTENS13_IS15_S17_NSV_INS5_IJS18_SH_EEENS5_IJSH_SC_EEEEEEEvS1D_EENS_8epilogue10collective6detail29Sm90TmaWarpSpecializedAdapterINS1L_15DefaultEpilogueISJ_SL_SL_NS1K_6thread17LinearCombinationISJ_Li1EffLNS1P_9ScaleType4KindE0ELNS_15FloatRoundStyleE2ESJ_EENS1_15EpilogueDefaultEEEEEvvEEEEvNT_6ParamsE,@"STO_CUDA_ENTRY STV_DEFAULT"
_ZN7cutlass13device_kernelINS_4gemm6kernel13GemmUniversalIN4cute5tupleIJiiiiEEENS1_10collective13CollectiveMmaINS1_34MainloopSm90TmaGmmaWarpSpecializedILi6ENS5_IJNS4_1CILi2EEENSA_ILi1EEESC_EEENS1_35KernelTmaWarpSpecializedCooperativeEEENS5_IJNSA_ILi128EEESG_NSA_ILi64EEEEEENS_6half_tENS5_IJSC_llEEESJ_NS5_IJlSC_lEEENS4_8TiledMMAINS4_8MMA_AtomIJNS4_4SM904GMMA26MMA_64x128x16_F32F16F16_SSILNSP_5MajorE1ELSR_0ELNSP_7ScaleInE1ELSS_1EEEEEENS4_6LayoutISD_NS5_IJSC_NSA_ILi0EEESW_EEEEENS5_IJNS4_10UnderscoreESZ_SZ_EEEEENS4_13SM90_TMA_LOADENS4_14ComposedLayoutINS4_7SwizzleILi3ELi4ELi3EEENS4_18smem_ptr_flag_bitsILi16EEENSV_INS5_IJSH_NSA_ILi8EEEEEENS5_IJSC_SH_EEEEEEEvNS4_8identityENS4_23SM90_TMA_LOAD_MULTICASTENS13_IS15_S17_NSV_INS5_IJS18_SH_EEENS5_IJSH_SC_EEEEEEEvS1D_EENS_8epilogue10collective6detail29Sm90TmaWarpSpecializedAdapterINS1L_15DefaultEpilogueISJ_SL_SL_NS1K_6thread17LinearCombinationISJ_Li1EffLNS1P_9ScaleType4KindE0ELNS_15FloatRoundStyleE2ESJ_EENS1_15EpilogueDefaultEEEEEvvEEEEvNT_6ParamsE:
[----:B------:R-:W0:Y:S01]  /*0000*/  LDC R1, c[0x0][0x28] ;  /* 0x00000a00ff017b82 */ /* 0x000e220000000800 */
[----:B------:R-:W1:Y:S01]  /*0010*/  S2R R95, SR_TID.X ;  /* 0x00000000005f7919 */ /* 0x000e620000002100 */
[----:B------:R-:W-:Y:S01]  /*0020*/  ELECT P0, URZ, PT ;  /* 0x00000000003f782f */ /* 0x000fe20003800000 */
[----:B------:R-:W-:Y:S01]  /*0030*/  BSSY B0, `(.L_x_0) ;  /* 0x000000f000007945 */ /* 0x000fe20003800000 */
[--C-:B-1----:R-:W-:Y:S02]  /*0040*/  SHF.R.U32.HI R0, RZ, 0x5, R95.reuse ;  /* 0x00000005ff007819 */ /* 0x102fe4000001165f */
[----:B------:R-:W-:-:S03]  /*0050*/  SHF.R.U32.HI R7, RZ, 0x7, R95 ;  /* 0x00000007ff077819 */ /* 0x000fc6000001165f */
[----:B------:R-:W1:Y:S04]  /*0060*/  SHFL.IDX PT, R3, R0, RZ, 0x1f ;  /* 0x00001fff00037589 */ /* 0x000e6800000e0000 */
[----:B------:R2:W3:Y:S01]  /*0070*/  SHFL.IDX PT, R2, R7, RZ, 0x1f ;  /* 0x00001fff07027589 */ /* 0x0004e200000e0000 */
[----:B-1----:R-:W-:-:S13]  /*0080*/  ISETP.NE.OR P0, PT, R3, RZ, !P0 ;  /* 0x000000ff0300720c */ /* 0x002fda0004705670 */
[----:B0-23--:R-:W-:Y:S05]  /*0090*/  @P0 BRA `(.L_x_1) ;  /* 0x0000000000200947 */ /* 0x00dfea0003800000 */
[----:B------:R-:W-:Y:S02]  /*00a0*/  ULDC.64 UR4, c[0x0][0x198] ;  /* 0x0000660000047ab9 */ /* 0x000fe40000000a00 */
[----:B------:R-:W-:Y:S02]  /*00b0*/  UIADD3 UR6, UP0, UR4, 0xf0, URZ ;  /* 0x000000f004067890 */ /* 0x000fe4000ff1e03f */
[----:B------:R-:W-:Y:S02]  /*00c0*/  UIADD3 UR4, UP1, UR4, 0x1f0, URZ ;  /* 0x000001f004047890 */ /* 0x000fe4000ff3e03f */
[----:B------:R-:W-:Y:S02]  /*00d0*/  UIADD3.X UR7, URZ, UR5, URZ, UP0, !UPT ;  /* 0x000000053f077290 */ /* 0x000fe400087fe43f */
[----:B------:R-:W-:-:S07]  /*00e0*/  UIADD3.X UR5, URZ, UR5, URZ, UP1, !UPT ;  /* 0x000000053f057290 */ /* 0x000fce0008ffe43f */
[----:B------:R0:W-:Y:S02]  /*00f0*/  UTMACCTL.PF [UR6] ;  /* 0x00000000060079b9 */ /* 0x0001e40008040000 */
[----:B------:R0:W-:Y:S02]  /*0100*/  UTMACCTL.PF [UR4] ;  /* 0x00000000040079b9 */ /* 0x0001e40008040000 */
[----:B0-----:R-:W-:Y:S01]  /*0110*/  NOP ;  /* 0x0000000000007918 */ /* 0x001fe20000000000 */
.L_x_1:
[----:B------:R-:W-:Y:S05]  /*0120*/  BSYNC B0 ;  /* 0x0000000000007941 */ /* 0x000fea0003800000 */
.L_x_0:
[----:B------:R-:W0:Y:S02]  /*0130*/  SHFL.IDX PT, R5, R0, RZ, 0x1f ;  /* 0x00001fff00057589 */ /* 0x000e2400000e0000 */
[----:B0-----:R-:W-:-:S13]  /*0140*/  ISETP.NE.AND P0, PT, R5, RZ, PT ;  /* 0x000000ff0500720c */ /* 0x001fda0003f05270 */
[----:B------:R-:W-:Y:S05]  /*0150*/  @P0 BRA `(.L_x_2) ;  /* 0x0000000000680947 */ /* 0x000fea0003800000 */
[----:B------:R-:W0:Y:S01]  /*0160*/  S2UR UR8, SR_CgaCtaId ;  /* 0x00000000000879c3 */ /* 0x000e220000008800 */
[----:B------:R-:W-:Y:S01]  /*0170*/  UMOV UR4, 0x400 ;  /* 0x0000040000047882 */ /* 0x000fe20000000000 */
[----:B------:R-:W-:Y:S01]  /*0180*/  UMOV UR5, 0x1 ;  /* 0x0000000100057882 */ /* 0x000fe20000000000 */
[----:B------:R-:W-:Y:S01]  /*0190*/  UMOV UR6, 0x4 ;  /* 0x0000000400067882 */ /* 0x000fe20000000000 */
[----:B------:R-:W-:Y:S01]  /*01a0*/  ELECT P0, URZ, PT ;  /* 0x00000000003f782f */ /* 0x000fe20003800000 */
[----:B------:R-:W-:-:S04]  /*01b0*/  UIADD3 UR6, -UR6, 0x100000, URZ ;  /* 0x0010000006067890 */ /* 0x000fc8000fffe13f */
[----:B------:R-:W-:Y:S02]  /*01c0*/  USHF.L.U32 UR7, UR6, 0xb, URZ ;  /* 0x0000000b06077899 */ /* 0x000fe4000800063f */
[----:B------:R-:W-:Y:S02]  /*01d0*/  USHF.L.U32 UR6, UR6, 0x1, URZ ;  /* 0x0000000106067899 */ /* 0x000fe4000800063f */
[----:B0-----:R-:W-:Y:S02]  /*01e0*/  ULEA UR8, UR8, UR4, 0x18 ;  /* 0x0000000408087291 */ /* 0x001fe4000f8ec03f */
[----:B------:R-:W-:-:S04]  /*01f0*/  UIADD3 UR4, -UR5, 0x100000, URZ ;  /* 0x0010000005047890 */ /* 0x000fc8000fffe13f */
[----:B------:R-:W-:Y:S02]  /*0200*/  USHF.L.U32 UR5, UR4, 0xb, URZ ;  /* 0x0000000b04057899 */ /* 0x000fe4000800063f */
[----:B------:R-:W-:Y:S01]  /*0210*/  USHF.L.U32 UR4, UR4, 0x1, URZ ;  /* 0x0000000104047899 */ /* 0x000fe2000800063f */
[----:B------:R-:W0:Y:S11]  /*0220*/  FENCE.VIEW.ASYNC.S ;  /* 0x00000000000073c6 */ /* 0x000e360000000000 */
[----:B0-----:R0:W1:Y:S01]  /*0230*/  SYNCS.EXCH.64 URZ, [UR8], UR4 ;  /* 0x00000004083f75b2 */ /* 0x0010620008000100 */
[----:B------:R0:W2:Y:S01]  /*0240*/  SYNCS.EXCH.64 URZ, [UR8+0x30], UR6 ;  /* 0x00003006083f75b2 */ /* 0x0000a20008000100 */
[----:B------:R0:W3:Y:S01]  /*0250*/  SYNCS.EXCH.64 URZ, [UR8+0x8], UR4 ;  /* 0x00000804083f75b2 */ /* 0x0000e20008000100 */
[----:B------:R0:W4:Y:S01]  /*0260*/  SYNCS.EXCH.64 URZ, [UR8+0x38], UR6 ;  /* 0x00003806083f75b2 */ /* 0x0001220008000100 */
[----:B------:R0:W0:Y:S01]  /*0270*/  SYNCS.EXCH.64 URZ, [UR8+0x10], UR4 ;  /* 0x00001004083f75b2 */ /* 0x0000220008000100 */
[----:B------:R0:W0:Y:S01]  /*0280*/  SYNCS.EXCH.64 URZ, [UR8+0x40], UR6 ;  /* 0x00004006083f75b2 */ /* 0x0000220008000100 */
[----:B------:R0:W0:Y:S01]  /*0290*/  SYNCS.EXCH.64 URZ, [UR8+0x18], UR4 ;  /* 0x00001804083f75b2 */ /* 0x0000220008000100 */
[----:B------:R0:W0:Y:S01]  /*02a0*/  SYNCS.EXCH.64 URZ, [UR8+0x48], UR6 ;  /* 0x00004806083f75b2 */ /* 0x0000220008000100 */
[----:B------:R0:W0:Y:S01]  /*02b0*/  SYNCS.EXCH.64 URZ, [UR8+0x20], UR4 ;  /* 0x00002004083f75b2 */ /* 0x0000220008000100 */
[----:B------:R0:W0:Y:S01]  /*02c0*/  SYNCS.EXCH.64 URZ, [UR8+0x50], UR6 ;  /* 0x00005006083f75b2 */ /* 0x0000220008000100 */
[----:B------:R0:W0:Y:S01]  /*02d0*/  SYNCS.EXCH.64 URZ, [UR8+0x28], UR4 ;  /* 0x00002804083f75b2 */ /* 0x0000220008000100 */
[----:B------:R0:W0:Y:S01]  /*02e0*/  SYNCS.EXCH.64 URZ, [UR8+0x58], UR6 ;  /* 0x00005806083f75b2 */ /* 0x0000220008000100 */
[----:B------:R-:W-:Y:S01]  /*02f0*/  NOP ;  /* 0x0000000000007918 */ /* 0x000fe20000000000 */
.L_x_2:
[----:B------:R-:W-:Y:S01]  /*0300*/  SHF.R.S32.HI R4, RZ, 0x1f, R95 ;  /* 0x0000001fff047819 */ /* 0x000fe2000001145f */
[----:B------:R-:W5:Y:S01]  /*0310*/  SHFL.IDX PT, R0, R0, RZ, 0x1f ;  /* 0x00001fff00007589 */ /* 0x000f6200000e0000 */
[----:B0-----:R-:W0:Y:S01]  /*0320*/  S2UR UR8, SR_CTAID.X ;  /* 0x00000000000879c3 */ /* 0x001e220000002500 */
[----:B------:R-:W-:Y:S02]  /*0330*/  ELECT P0, URZ, PT ;  /* 0x00000000003f782f */ /* 0x000fe40003800000 */
[----:B------:R-:W-:Y:S01]  /*0340*/  LEA.HI R4, R4, R95, RZ, 0x7 ;  /* 0x0000005f04047211 */ /* 0x000fe200078f38ff */
[----:B------:R-:W-:Y:S01]  /*0350*/  ULDC UR4, c[0x0][0x150] ;  /* 0x0000540000047ab9 */ /* 0x000fe20000000800 */
[----:B------:R-:W-:Y:S01]  /*0360*/  SHF.R.S32.HI R6, RZ, 0x1f, R5 ;  /* 0x0000001fff067819 */ /* 0x000fe20000011405 */
[----:B------:R-:W-:Y:S01]  /*0370*/  NOP ;  /* 0x0000000000007918 */ /* 0x000fe20000000000 */
[----:B------:R-:W-:Y:S01]  /*0380*/  LOP3.LUT R4, R4, 0xffffff80, RZ, 0xc0, !PT ;  /* 0xffffff8004047812 */ /* 0x000fe200078ec0ff */
[----:B------:R-:W-:Y:S01]  /*0390*/  NOP ;  /* 0x0000000000007918 */ /* 0x000fe20000000000 */
[----:B------:R-:W-:Y:S01]  /*03a0*/  LEA.HI R6, R6, R5, RZ, 0x2 ;  /* 0x0000000506067211 */ /* 0x000fe200078f10ff */
[----:B------:R-:W1:Y:S01]  /*03b0*/  LDC R11, c[0x0][0x144] ;  /* 0x00005100ff0b7b82 */ /* 0x000e620000000800 */
[----:B------:R-:W-:Y:S01]  /*03c0*/  IMAD.MOV.U32 R22, RZ, RZ, 0x1 ;  /* 0x00000001ff167424 */ /* 0x000fe200078e00ff */
[----:B------:R-:W-:Y:S01]  /*03d0*/  ISETP.NE.AND P3, PT, R2, RZ, PT ;  /* 0x000000ff0200720c */ /* 0x000fe20003f65270 */
[----:B------:R-:W-:Y:S01]  /*03e0*/  IMAD.IADD R8, R95, 0x1, -R4 ;  /* 0x000000015f087824 */ /* 0x000fe200078e0a04 */
[----:B------:R-:W-:Y:S01]  /*03f0*/  LOP3.LUT R6, R6, 0x3ffffffc, RZ, 0xc0, !PT ;  /* 0x3ffffffc06067812 */ /* 0x000fe200078ec0ff */
[----:B------:R-:W2:Y:S03]  /*0400*/  S2R R4, SR_CTAID.Y ;  /* 0x0000000000047919 */ /* 0x000ea60000002600 */
[----:B------:R-:W-:Y:S01]  /*0410*/  SHF.R.S32.HI R9, RZ, 0x1f, R8 ;  /* 0x0000001fff097819 */ /* 0x000fe20000011408 */
[----:B------:R-:W-:Y:S01]  /*0420*/  IMAD.IADD R6, R5, 0x1, -R6 ;  /* 0x0000000105067824 */ /* 0x000fe200078e0a06 */
[----:B------:R-:W3:Y:S02]  /*0430*/  LDC R13, c[0x0][0x140] ;  /* 0x00005000ff0d7b82 */ /* 0x000ee40000000800 */
[----:B------:R-:W-:-:S02]  /*0440*/  LEA.HI R9, R9, R8, RZ, 0x3 ;  /* 0x0000000809097211 */ /* 0x000fc400078f18ff */
[----:B-----5:R-:W-:Y:S02]  /*0450*/  ISETP.NE.OR P0, PT, R0, RZ, !P0 ;  /* 0x000000ff0000720c */ /* 0x020fe40004705670 */
[--C-:B------:R-:W-:Y:S02]  /*0460*/  SHF.R.S32.HI R0, RZ, 0x3, R9.reuse ;  /* 0x00000003ff007819 */ /* 0x100fe40000011409 */
[----:B0-----:R-:W-:Y:S02]  /*0470*/  I2FP.F32.U32 R10, UR8 ;  /* 0x00000008000a7c45 */ /* 0x001fe40008201000 */
[----:B------:R-:W-:-:S03]  /*0480*/  SHF.R.S32.HI R9, RZ, 0x1f, R9 ;  /* 0x0000001fff097819 */ /* 0x000fc60000011409 */
[----:B------:R-:W-:Y:S01]  /*0490*/  FMUL R10, R10, UR4 ;  /* 0x000000040a0a7c20 */ /* 0x000fe20008400000 */
[----:B------:R-:W-:Y:S01]  /*04a0*/  LEA.HI R9, R9, R0, RZ, 0x2 ;  /* 0x0000000009097211 */ /* 0x000fe200078f10ff */
[----:B------:R-:W-:Y:S02]  /*04b0*/  ULDC UR4, c[0x0][0x154] ;  /* 0x0000550000047ab9 */ /* 0x000fe40000000800 */
[----:B------:R-:W-:Y:S01]  /*04c0*/  VOTEU.ALL UP0, P0 ;  /* 0x00000000003f7886 */ /* 0x000fe20000000000 */
[----:B------:R-:W-:Y:S01]  /*04d0*/  LOP3.LUT R9, R9, 0xfffffffc, RZ, 0xc0, !PT ;  /* 0xfffffffc09097812 */ /* 0x000fe200078ec0ff */
[----:B------:R-:W0:Y:S01]  /*04e0*/  F2I.U32.TRUNC.NTZ R10, R10 ;  /* 0x0000000a000a7305 */ /* 0x000e22000020f000 */
[----:B------:R-:W-:Y:S02]  /*04f0*/  VOTEU.ALL UP1, P0 ;  /* 0x00000000003f7886 */ /* 0x000fe40000020000 */
[----:B------:R-:W5:Y:S01]  /*0500*/  @!UP0 S2UR UR7, SR_CgaCtaId ;  /* 0x00000000000789c3 */ /* 0x000f620000008800 */
[----:B------:R-:W-:Y:S01]  /*0510*/  IMAD.IADD R9, R0, 0x1, -R9 ;  /* 0x0000000100097824 */ /* 0x000fe200078e0a09 */
[----:B------:R-:W-:Y:S01]  /*0520*/  SHF.R.S32.HI R0, RZ, 0x1f, R3 ;  /* 0x0000001fff007819 */ /* 0x000fe20000011403 */
[----:B------:R-:W-:Y:S01]  /*0530*/  @!UP0 UMOV UR6, 0x400 ;  /* 0x0000040000068882 */ /* 0x000fe20000000000 */
[----:B---3--:R-:W-:Y:S01]  /*0540*/  ISETP.EQ.U32.AND P2, PT, R13, 0x1, PT ;  /* 0x000000010d00780c */ /* 0x008fe20003f42070 */
[----:B------:R-:W-:Y:S01]  /*0550*/  IMAD R19, R6, 0x4, R9 ;  /* 0x0000000406137824 */ /* 0x000fe200078e0209 */
[----:B--2---:R-:W-:-:S02]  /*0560*/  I2FP.F32.U32 R12, R4 ;  /* 0x00000004000c7245 */ /* 0x004fc40000201000 */
[----:B------:R-:W2:Y:S01]  /*0570*/  LDC R9, c[0x0][0x148] ;  /* 0x00005200ff097b82 */ /* 0x000ea20000000800 */
[----:B------:R-:W-:Y:S02]  /*0580*/  LEA.HI R0, R0, R3, RZ, 0x2 ;  /* 0x0000000300007211 */ /* 0x000fe400078f10ff */
[----:B------:R-:W-:Y:S01]  /*0590*/  LEA.HI R6, R19, R19, RZ, 0x1 ;  /* 0x0000001313067211 */ /* 0x000fe200078f08ff */
[----:B0-----:R-:W-:Y:S02]  /*05a0*/  IMAD.MOV R14, RZ, RZ, -R10 ;  /* 0x000000ffff0e7224 */ /* 0x001fe400078e0a0a */
[----:B------:R-:W-:Y:S01]  /*05b0*/  FMUL R12, R12, UR4 ;  /* 0x000000040c0c7c20 */ /* 0x000fe20008400000 */
[----:B------:R-:W-:Y:S01]  /*05c0*/  LOP3.LUT R0, R0, 0xfffffffc, RZ, 0xc0, !PT ;  /* 0xfffffffc00007812 */ /* 0x000fe200078ec0ff */
[----:B------:R-:W-:Y:S01]  /*05d0*/  UMOV UR4, 0x20 ;  /* 0x0000002000047882 */ /* 0x000fe20000000000 */
[----:B------:R-:W-:Y:S01]  /*05e0*/  LOP3.LUT R10, R6, 0xfffffffe, RZ, 0xc0, !PT ;  /* 0xfffffffe060a7812 */ /* 0x000fe200078ec0ff */
[----:B-1----:R-:W-:Y:S01]  /*05f0*/  IMAD R6, R11, R14, UR8 ;  /* 0x000000080b067e24 */ /* 0x002fe2000f8e020e */
[----:B------:R-:W-:-:S04]  /*0600*/  @!UP0 UIADD3 UR4, -UR4, 0x100000, URZ ;  /* 0x0010000004048890 */ /* 0x000fc8000fffe13f */
[----:B------:R-:W-:Y:S02]  /*0610*/  @!UP0 USHF.L.U32 UR5, UR4, 0xb, URZ ;  /* 0x0000000b04058899 */ /* 0x000fe4000800063f */
[----:B------:R-:W-:Y:S01]  /*0620*/  @!UP0 USHF.L.U32 UR4, UR4, 0x1, URZ ;  /* 0x0000000104048899 */ /* 0x000fe2000800063f */
[----:B------:R-:W0:Y:S01]  /*0630*/  F2I.U32.TRUNC.NTZ R12, R12 ;  /* 0x0000000c000c7305 */ /* 0x000e22000020f000 */
[----:B------:R-:W-:Y:S02]  /*0640*/  IMAD.IADD R3, R3, 0x1, -R0 ;  /* 0x0000000103037824 */ /* 0x000fe400078e0a00 */
[C---:B------:R-:W-:Y:S02]  /*0650*/  IMAD.IADD R11, R19.reuse, 0x1, -R10 ;  /* 0x00000001130b7824 */ /* 0x040fe400078e0a0a */
[----:B------:R-:W-:Y:S01]  /*0660*/  IMAD.SHL.U32 R10, R19, 0x4, RZ ;  /* 0x00000004130a7824 */ /* 0x000fe200078e00ff */
[----:B-----5:R-:W-:Y:S01]  /*0670*/  @!UP0 ULEA UR6, UR7, UR6, 0x18 ;  /* 0x0000000607068291 */ /* 0x020fe2000f8ec03f */
[----:B------:R-:W-:Y:S01]  /*0680*/  ISETP.NE.AND P1, PT, R3, 0x3, PT ;  /* 0x000000030300780c */ /* 0x000fe20003f25270 */
[----:B------:R-:W-:Y:S01]  /*0690*/  VOTEU.ALL UP0, P0 ;  /* 0x00000000003f7886 */ /* 0x000fe20000000000 */
[----:B------:R-:W-:-:S02]  /*06a0*/  ISETP.NE.AND P4, PT, R11, R6, PT ;  /* 0x000000060b00720c */ /* 0x000fc40003f85270 */
[----:B------:R-:W-:Y:S02]  /*06b0*/  LOP3.LUT R19, R19, 0xc, R10, 0x78, !PT ;  /* 0x0000000c13137812 */ /* 0x000fe400078e780a */
[----:B------:R-:W-:Y:S01]  /*06c0*/  LOP3.LUT P0, RZ, R8, 0x7, RZ, 0xc0, !PT ;  /* 0x0000000708ff7812 */ /* 0x000fe2000780c0ff */
[C---:B------:R-:W-:Y:S01]  /*06d0*/  VIADD R8, R2.reuse, 0xffffffff ;  /* 0xffffffff02087836 */ /* 0x040fe20000000000 */
[----:B------:R-:W-:Y:S01]  /*06e0*/  ISETP.EQ.OR P1, PT, R3, RZ, !P1 ;  /* 0x000000ff0300720c */ /* 0x000fe20004f22670 */
[----:B0-----:R-:W-:Y:S01]  /*06f0*/  IMAD.MOV R23, RZ, RZ, -R12 ;  /* 0x000000ffff177224 */ /* 0x001fe200078e0a0c */
[----:B------:R-:W-:Y:S01]  /*0700*/  ISETP.LT.U32.AND P0, PT, R19, 0x2, !P0 ;  /* 0x000000021300780c */ /* 0x000fe20004701070 */
[----:B------:R-:W0:Y:S02]  /*0710*/  FENCE.VIEW.ASYNC.S ;  /* 0x00000000000073c6 */ /* 0x000e240000000000 */
[----:B0-----:R0:W1:Y:S01]  /*0720*/  @!UP0 SYNCS.EXCH.64 URZ, [UR6+0x70], UR4 ;  /* 0x00007004063f85b2 */ /* 0x0010620008000100 */
[----:B------:R-:W-:Y:S01]  /*0730*/  ISETP.EQ.AND P1, PT, R2, RZ, P1 ;  /* 0x000000ff0200720c */ /* 0x000fe20000f22270 */
[----:B--2---:R-:W-:Y:S01]  /*0740*/  IMAD R11, R9, R23, R4 ;  /* 0x00000017090b7224 */ /* 0x004fe200078e0204 */
[----:B------:R-:W-:-:S02]  /*0750*/  ISETP.GE.U32.AND P6, PT, R8, 0x2, PT ;  /* 0x000000020800780c */ /* 0x000fc40003fc6070 */
[----:B------:R-:W-:Y:S02]  /*0760*/  @P4 LEA.HI R0, R19, R19, RZ, 0x1 ;  /* 0x0000001313004211 */ /* 0x000fe400078f08ff */
[----:B------:R-:W-:Y:S02]  /*0770*/  SEL R18, RZ, 0x1, !P1 ;  /* 0x00000001ff127807 */ /* 0x000fe40004800000 */
[----:B------:R-:W-:Y:S02]  /*0780*/  @P4 SHF.R.S32.HI R0, RZ, 0x1, R0 ;  /* 0x00000001ff004819 */ /* 0x000fe40000011400 */
[----:B------:R-:W-:Y:S02]  /*0790*/  SEL R18, R18, 0x2, P6 ;  /* 0x0000000212127807 */ /* 0x000fe40003000000 */
[----:B------:R-:W-:Y:S02]  /*07a0*/  @P4 ISETP.NE.AND P5, PT, R0, R11, PT ;  /* 0x0000000b0000420c */ /* 0x000fe40003fa5270 */
[----:B------:R-:W-:Y:S01]  /*07b0*/  SEL R11, RZ, 0x1, !P0 ;  /* 0x00000001ff0b7807 */ /* 0x000fe20004000000 */
[----:B------:R0:W2:Y:S01]  /*07c0*/  @!UP1 SYNCS.EXCH.64 URZ, [UR6+0x78], UR4 ;  /* 0x00007804063f95b2 */ /* 0x0000a20008000100 */
[----:B------:R-:W-:Y:S01]  /*07d0*/  @P4 SEL R22, RZ, 0x1, P5 ;  /* 0x00000001ff164807 */ /* 0x000fe20002800000 */
[----:B------:R-:W-:Y:S01]  /*07e0*/  NOP ;  /* 0x0000000000007918 */ /* 0x000fe20000000000 */
[----:B------:R-:W-:-:S02]  /*07f0*/  LOP3.LUT R0, R95, 0x7f, RZ, 0xc0, !PT ;  /* 0x0000007f5f007812 */ /* 0x000fc400078ec0ff */
[----:B------:R-:W-:Y:S01]  /*0800*/  LOP3.LUT R22, R22, R11, RZ, 0xc0, !PT ;  /* 0x0000000b16167212 */ /* 0x000fe200078ec0ff */
[----:B01----:R-:W-:Y:S06]  /*0810*/  @!P2 BRA `(.L_x_3) ;  /* 0x000000000008a947 */ /* 0x003fec0003800000 */
[----:B--2-4-:R-:W-:Y:S01]  /*0820*/  UCGABAR_ARV ;  /* 0x00000000000079c7 */ /* 0x014fe20008000000 */
[----:B------:R-:W-:Y:S05]  /*0830*/  BRA `(.L_x_4) ;  /* 0x0000000000047947 */ /* 0x000fea0003800000 */
.L_x_3:
[----:B--2-4-:R-:W-:Y:S01]  /*0840*/  NOP ;  /* 0x0000000000007918 */ /* 0x014fe20000000000 */
.L_x_4:
[----:B------:R-:W0:Y:S01]  /*0850*/  LDC R2, c[0x0][0x65c] ;  /* 0x00019700ff027b82 */ /* 0x000e220000000800 */
[----:B------:R-:W-:Y:S02]  /*0860*/  IMAD.U32 R10, RZ, RZ, UR8 ;  /* 0x00000008ff0a7e24 */ /* 0x000fe4000f8e00ff */
[----:B------:R-:W-:Y:S01]  /*0870*/  IMAD.MOV.U32 R11, RZ, RZ, RZ ;  /* 0x000000ffff0b7224 */ /* 0x000fe200078e00ff */
[----:B0-----:R-:W-:-:S04]  /*0880*/  ISETP.NE.AND P1, PT, R2, 0x1, PT ;  /* 0x000000010200780c */ /* 0x001fc80003f25270 */
[----:B------:R-:W-:-:S09]  /*0890*/  P2R R5, PR, RZ, 0x2 ;  /* 0x00000002ff057803 */ /* 0x000fd20000000000 */
[----:B------:R-:W0:Y:S01]  /*08a0*/  @P1 LDC R17, c[0x0][0x10] ;  /* 0x00000400ff111b82 */ /* 0x000e220000000800 */
[----:B------:R-:W-:Y:S02]  /*08b0*/  @P1 IMAD.MOV.U32 R5, RZ, RZ, RZ ;  /* 0x000000ffff051224 */ /* 0x000fe400078e00ff */
[----:B------:R-:W-:-:S05]  /*08c0*/  @P1 IMAD.MOV.U32 R15, RZ, RZ, RZ ;  /* 0x000000ffff0f1224 */ /* 0x000fca00078e00ff */
[----:B------:R-:W1:Y:S01]  /*08d0*/  @!P1 LDC R13, c[0x0][0xc] ;  /* 0x00000300ff0d9b82 */ /* 0x000e620000000800 */
[----:B------:R-:W-:Y:S01]  /*08e0*/  ULDC UR4, c[0x0][0xc] ;  /* 0x0000030000047ab9 */ /* 0x000fe20000000800 */
[----:B------:R-:W-:Y:S01]  /*08f0*/  ULDC UR5, c[0x0][0x10] ;  /* 0x0000040000057ab9 */ /* 0x000fe20000000800 */
[----:B------:R-:W-:Y:S01]  /*0900*/  ULDC UR6, c[0x0][0x14] ;  /* 0x0000050000067ab9 */ /* 0x000fe20000000800 */
[----:B------:R-:W-:-:S04]  /*0910*/  UIMAD.WIDE.U32 UR4, UR4, UR5, URZ ;  /* 0x00000005040472a5 */ /* 0x000fc8000f8e003f */
[----:B------:R-:W-:Y:S02]  /*0920*/  UIMAD.WIDE.U32 UR36, UR4, UR6, URZ ;  /* 0x00000006042472a5 */ /* 0x000fe4000f8e003f */
[----:B------:R-:W-:-:S04]  /*0930*/  UIMAD UR42, UR5, UR6, URZ ;  /* 0x00000006052a72a4 */ /* 0x000fc8000f8e023f */
[----:B------:R-:W-:Y:S01]  /*0940*/  UIADD3 UR42, UR37, UR42, URZ ;  /* 0x0000002a252a7290 */ /* 0x000fe2000fffe03f */
[----:B0-----:R-:W-:-:S04]  /*0950*/  @P1 IMAD.WIDE.U32 R16, R17, UR8, R4 ;  /* 0x0000000811101c25 */ /* 0x001fc8000f8e0004 */
[----:B------:R-:W-:Y:S02]  /*0960*/  @P1 IMAD.IADD R17, R17, 0x1, R15 ;  /* 0x0000000111111824 */ /* 0x000fe400078e020f */
[----:B-1----:R-:W-:-:S04]  /*0970*/  @!P1 IMAD.WIDE.U32 R10, R4, R13, R10 ;  /* 0x0000000d040a9225 */ /* 0x002fc800078e000a */
[----:B------:R-:W-:Y:S02]  /*0980*/  @!P1 IMAD.MOV.U32 R16, RZ, RZ, R10 ;  /* 0x000000ffff109224 */ /* 0x000fe400078e000a */
[----:B------:R-:W-:Y:S01]  /*0990*/  @!P1 IMAD.MOV.U32 R17, RZ, RZ, R11 ;  /* 0x000000ffff119224 */ /* 0x000fe200078e000b */
[----:B------:R-:W-:Y:S06]  /*09a0*/  @!P2 BRA `(.L_x_5) ;  /* 0x00000000000ca947 */ /* 0x000fec0003800000 */
[----:B------:R-:W-:Y:S01]  /*09b0*/  UCGABAR_WAIT ;  /* 0x0000000000007dc7 */ /* 0x000fe20008000000 */
[----:B------:R-:W-:Y:S01]  /*09c0*/  CCTL.IVALL ;  /* 0x00000000ff00798f */ /* 0x000fe20002000000 */
[----:B------:R-:W-:Y:S05]  /*09d0*/  BRA `(.L_x_6) ;  /* 0x0000000000047947 */ /* 0x000fea0003800000 */
.L_x_5:
[----:B------:R-:W-:Y:S06]  /*09e0*/  BAR.SYNC.DEFER_BLOCKING 0x0 ;  /* 0x0000000000007b1d */ /* 0x000fec0000010000 */
.L_x_6:
[----:B------:R-:W-:Y:S05]  /*09f0*/  @!P3 BRA `(.L_x_7) ;  /* 0x0000005c00a4b947 */ /* 0x000fea0003800000 */
[----:B------:R-:W-:-:S13]  /*0a00*/  ISETP.GT.U32.AND P0, PT, R8, 0x1, PT ;  /* 0x000000010800780c */ /* 0x000fda0003f04070 */
[----:B------:R-:W-:Y:S05]  /*0a10*/  @P0 EXIT ;  /* 0x000000000000094d */ /* 0x000fea0003800000 */
[----:B------:R-:W-:Y:S01]  /*0a20*/  ULDC.64 UR4, c[0x0][0x650] ;  /* 0x0001940000047ab9 */ /* 0x000fe20000000a00 */
[----:B------:R-:W-:Y:S01]  /*0a30*/  PRMT R3, RZ, 0x7610, R3 ;  /* 0x00007610ff037816 */ /* 0x000fe20000000003 */
[----:B------:R-:W-:Y:S01]  /*0a40*/  IMAD.MOV.U32 R103, RZ, RZ, -0x1 ;  /* 0xffffffffff677424 */ /* 0x000fe200078e00ff */
[----:B------:R-:W-:Y:S01]  /*0a50*/  ISETP.GE.U32.AND P0, PT, R16, UR4, PT ;  /* 0x0000000410007c0c */ /* 0x000fe2000bf06070 */
[----:B------:R-:W-:Y:S02]  /*0a60*/  IMAD.MOV.U32 R100, RZ, RZ, -0x1 ;  /* 0xffffffffff647424 */ /* 0x000fe400078e00ff */
[----:B------:R-:W-:Y:S01]  /*0a70*/  IMAD.MOV.U32 R101, RZ, RZ, -0x1 ;  /* 0xffffffffff657424 */ /* 0x000fe200078e00ff */
[----:B------:R-:W-:-:S13]  /*0a80*/  ISETP.GE.U32.AND.EX P0, PT, R17, UR5, PT, P0 ;  /* 0x0000000511007c0c */ /* 0x000fda000bf06100 */
[----:B------:R-:W-:Y:S05]  /*0a90*/  @P0 BRA `(.L_x_8) ;  /* 0x0000000400280947 */ /* 0x000fea0003800000 */
[----:B------:R-:W0:Y:S01]  /*0aa0*/  LDC.64 R24, c[0x0][0x628] ;  /* 0x00018a00ff187b82 */ /* 0x000e220000000a00 */
[----:B------:R-:W-:Y:S02]  /*0ab0*/  IMAD.MOV.U32 R10, RZ, RZ, R16 ;  /* 0x000000ffff0a7224 */ /* 0x000fe400078e0010 */
[----:B------:R-:W-:-:S05]  /*0ac0*/  IMAD.MOV.U32 R11, RZ, RZ, R17 ;  /* 0x000000ffff0b7224 */ /* 0x000fca00078e0011 */
[----:B------:R-:W1:Y:S08]  /*0ad0*/  LDC R8, c[0x0][0x630] ;  /* 0x00018c00ff087b82 */ /* 0x000e700000000800 */
[----:B------:R-:W2:Y:S01]  /*0ae0*/  LDC.64 R26, c[0x0][0x620] ;  /* 0x00018800ff1a7b82 */ /* 0x000ea20000000a00 */
[----:B0-----:R-:W-:-:S04]  /*0af0*/  ISETP.NE.U32.AND P0, PT, R24, RZ, PT ;  /* 0x000000ff1800720c */ /* 0x001fc80003f05070 */
[----:B------:R-:W-:-:S13]  /*0b00*/  ISETP.NE.AND.EX P0, PT, R25, RZ, PT, P0 ;  /* 0x000000ff1900720c */ /* 0x000fda0003f05300 */
[----:B-12---:R-:W-:Y:S05]  /*0b10*/  @!P0 BRA `(.L_x_9) ;  /* 0x0000000000288947 */ /* 0x006fea0003800000 */
[----:B------:R-:W0:Y:S02]  /*0b20*/  LDC R3, c[0x0][0x634] ;  /* 0x00018d00ff037b82 */ /* 0x000e240000000800 */
[----:B0-----:R-:W-:-:S05]  /*0b30*/  IADD3 R3, P0, R16, R3, RZ ;  /* 0x0000000310037210 */ /* 0x001fca0007f1e0ff */
[----:B------:R-:W-:-:S04]  /*0b40*/  IMAD.X R21, RZ, RZ, R17, P0 ;  /* 0x000000ffff157224 */ /* 0x000fc800000e0611 */
[----:B------:R-:W-:-:S04]  /*0b50*/  IMAD.WIDE.U32 R10, R21, R24, RZ ;  /* 0x00000018150a7225 */ /* 0x000fc800078e00ff */
[----:B------:R-:W-:-:S04]  /*0b60*/  IMAD.WIDE.U32 R12, P0, R3, R25, R10 ;  /* 0x00000019030c7225 */ /* 0x000fc8000780000a */
[----:B------:R-:W-:-:S04]  /*0b70*/  IMAD.WIDE.U32 R10, R3, R24, RZ ;  /* 0x00000018030a7225 */ /* 0x000fc800078e00ff */
[----:B------:R-:W-:Y:S01]  /*0b80*/  IMAD.X R15, RZ, RZ, RZ, P0 ;  /* 0x000000ffff0f7224 */ /* 0x000fe200000e06ff */
[----:B------:R-:W-:Y:S01]  /*0b90*/  IADD3 RZ, P0, R11, R12, RZ ;  /* 0x0000000c0bff7210 */ /* 0x000fe20007f1e0ff */
[----:B------:R-:W-:-:S04]  /*0ba0*/  IMAD.MOV.U32 R14, RZ, RZ, R13 ;  /* 0x000000ffff0e7224 */ /* 0x000fc800078e000d */
[----:B------:R-:W-:-:S08]  /*0bb0*/  IMAD.WIDE.U32.X R10, R21, R25, R14, P0 ;  /* 0x00000019150a7225 */ /* 0x000fd000000e040e */
.L_x_9:
[----:B------:R-:W0:Y:S01]  /*0bc0*/  LDC.64 R30, c[0x0][0x640] ;  /* 0x00019000ff1e7b82 */ /* 0x000e220000000a00 */
[-CC-:B------:R-:W-:Y:S01]  /*0bd0*/  SHF.R.U64 R101, R10, R8.reuse, R11.reuse ;  /* 0x000000080a657219 */ /* 0x180fe2000000120b */
[----:B------:R-:W-:Y:S01]  /*0be0*/  IMAD R29, R9, R23, R4 ;  /* 0x00000017091d7224 */ /* 0x000fe200078e0204 */
[----:B------:R-:W-:Y:S01]  /*0bf0*/  SHF.R.U32.HI R3, RZ, R8, R11 ;  /* 0x00000008ff037219 */ /* 0x000fe2000001160b */
[----:B------:R-:W-:Y:S01]  /*0c00*/  IMAD.MOV.U32 R23, RZ, RZ, 0x1 ;  /* 0x00000001ff177424 */ /* 0x000fe200078e00ff */
[----:B------:R-:W-:-:S03]  /*0c10*/  IADD3 R5, P0, RZ, -R101, RZ ;  /* 0x80000065ff057210 */ /* 0x000fc60007f1e0ff */
[----:B------:R-:W1:Y:S02]  /*0c20*/  LDC R12, c[0x0][0x618] ;  /* 0x00018600ff0c7b82 */ /* 0x000e640000000800 */
[----:B------:R-:W-:Y:S02]  /*0c30*/  IMAD.X R3, RZ, RZ, ~R3, P0 ;  /* 0x000000ffff037224 */ /* 0x000fe400000e0e03 */
[----:B------:R-:W-:-:S04]  /*0c40*/  IMAD.WIDE.U32 R10, R5, R26, R16 ;  /* 0x0000001a050a7225 */ /* 0x000fc800078e0010 */
[----:B------:R-:W2:Y:S01]  /*0c50*/  LDC R20, c[0x0][0x608] ;  /* 0x00018200ff147b82 */ /* 0x000ea20000000800 */
[----:B------:R-:W-:Y:S02]  /*0c60*/  IMAD R8, R3, R26, RZ ;  /* 0x0000001a03087224 */ /* 0x000fe400078e02ff */
[----:B------:R-:W-:Y:S02]  /*0c70*/  IMAD.MOV.U32 R3, RZ, RZ, -0x1 ;  /* 0xffffffffff037424 */ /* 0x000fe400078e00ff */
[----:B------:R-:W-:-:S03]  /*0c80*/  IMAD R5, R5, R27, R8 ;  /* 0x0000001b05057224 */ /* 0x000fc600078e0208 */
[----:B------:R-:W3:Y:S01]  /*0c90*/  LDC R28, c[0x0][0x658] ;  /* 0x00019600ff1c7b82 */ /* 0x000ee20000000800 */
[----:B------:R-:W-:Y:S01]  /*0ca0*/  IMAD.IADD R5, R11, 0x1, R5 ;  /* 0x000000010b057824 */ /* 0x000fe200078e0205 */
[----:B0-----:R-:W-:-:S04]  /*0cb0*/  ISETP.NE.U32.AND P0, PT, R30, RZ, PT ;  /* 0x000000ff1e00720c */ /* 0x001fc80003f05070 */
[----:B------:R-:W-:Y:S02]  /*0cc0*/  ISETP.NE.AND.EX P0, PT, R31, RZ, PT, P0 ;  /* 0x000000ff1f00720c */ /* 0x000fe40003f05300 */
[----:B------:R-:W0:Y:S01]  /*0cd0*/  LDC R24, c[0x0][0x600] ;  /* 0x00018000ff187b82 */ /* 0x000e220000000800 */
[-CC-:B-1----:R-:W-:Y:S02]  /*0ce0*/  SHF.R.U64 R14, R10, R12.reuse, R5.reuse ;  /* 0x0000000c0a0e7219 */ /* 0x182fe40000001205 */
[----:B------:R-:W-:-:S05]  /*0cf0*/  SHF.R.U32.HI R5, RZ, R12, R5 ;  /* 0x0000000cff057219 */ /* 0x000fca0000011605 */
[----:B------:R-:W1:Y:S01]  /*0d00*/  LDC R15, c[0x0][0x648] ;  /* 0x00019200ff0f7b82 */ /* 0x000e620000000800 */
[-CC-:B--2---:R-:W-:Y:S02]  /*0d10*/  SHF.R.U64 R27, R14, R20.reuse, R5.reuse ;  /* 0x000000140e1b7219 */ /* 0x184fe40000001205 */
[----:B------:R-:W-:-:S05]  /*0d20*/  SHF.R.U32.HI R5, RZ, R20, R5 ;  /* 0x00000014ff057219 */ /* 0x000fca0000011605 */
[----:B------:R-:W2:Y:S01]  /*0d30*/  LDC R21, c[0x0][0x638] ;  /* 0x00018e00ff157b82 */ /* 0x000ea20000000800 */
[-CC-:B---3--:R-:W-:Y:S02]  /*0d40*/  SHF.R.U64 R20, R27, R28.reuse, R5.reuse ;  /* 0x0000001c1b147219 */ /* 0x188fe40000001205 */
[-C--:B------:R-:W-:Y:S02]  /*0d50*/  SHF.L.U32 R3, R3, R28.reuse, RZ ;  /* 0x0000001c03037219 */ /* 0x080fe400000006ff */
[----:B------:R-:W-:Y:S01]  /*0d60*/  SHF.R.U32.HI R5, RZ, R28, R5 ;  /* 0x0000001cff057219 */ /* 0x000fe20000011605 */
[----:B------:R-:W-:Y:S01]  /*0d70*/  IMAD.MOV.U32 R4, RZ, RZ, R20 ;  /* 0x000000ffff047224 */ /* 0x000fe200078e0014 */
[----:B------:R-:W-:Y:S01]  /*0d80*/  LOP3.LUT R12, RZ, R3, RZ, 0x33, !PT ;  /* 0x00000003ff0c7212 */ /* 0x000fe200078e33ff */
[----:B------:R-:W3:Y:S01]  /*0d90*/  LDC R25, c[0x0][0x610] ;  /* 0x00018400ff197b82 */ /* 0x000ee20000000800 */
[----:B------:R-:W-:Y:S05]  /*0da0*/  @!P0 BRA `(.L_x_10) ;  /* 0x0000000000288947 */ /* 0x000fea0003800000 */
[----:B------:R-:W4:Y:S02]  /*0db0*/  LDC R3, c[0x0][0x64c] ;  /* 0x00019300ff037b82 */ /* 0x000f240000000800 */
[----:B----4-:R-:W-:-:S05]  /*0dc0*/  IADD3 R3, P0, R20, R3, RZ ;  /* 0x0000000314037210 */ /* 0x010fca0007f1e0ff */
        /* <DEDUP_REMOVED lines=8> */
.L_x_10:
[----:B-1----:R-:W-:Y:S01]  /*0e50*/  SHF.R.U64 R4, R4, R15, R5 ;  /* 0x0000000f04047219 */ /* 0x002fe20000001205 */
[----:B0-----:R-:W-:Y:S01]  /*0e60*/  VIADD R5, R24, 0xffffffff ;  /* 0xffffffff18057836 */ /* 0x001fe20000000000 */
[----:B------:R-:W-:Y:S02]  /*0e70*/  SHF.L.U32 R3, R23, R28, RZ ;  /* 0x0000001c17037219 */ /* 0x000fe400000006ff */
[----:B------:R-:W-:Y:S01]  /*0e80*/  LOP3.LUT R12, R27, R12, RZ, 0xc0, !PT ;  /* 0x0000000c1b0c7212 */ /* 0x000fe200078ec0ff */
[----:B------:R-:W-:Y:S01]  /*0e90*/  IMAD.MOV R8, RZ, RZ, -R4 ;  /* 0x000000ffff087224 */ /* 0x000fe200078e0a04 */
[----:B------:R-:W-:Y:S02]  /*0ea0*/  SEL R6, R6, R29, !P1 ;  /* 0x0000001d06067207 */ /* 0x000fe40004800000 */
[----:B------:R-:W-:Y:S01]  /*0eb0*/  LOP3.LUT R5, R14, R5, RZ, 0xc0, !PT ;  /* 0x000000050e057212 */ /* 0x000fe200078ec0ff */
[----:B------:R-:W-:Y:S02]  /*0ec0*/  IMAD R9, R3, R4, R12 ;  /* 0x0000000403097224 */ /* 0x000fe400078e020c */
[----:B--2---:R-:W-:-:S02]  /*0ed0*/  IMAD R3, R8, R21, R20 ;  /* 0x0000001508037224 */ /* 0x004fc400078e0214 */
[----:B---3--:R-:W-:Y:S02]  /*0ee0*/  IMAD R6, R9, R25, R6 ;  /* 0x0000001909067224 */ /* 0x008fe400078e0206 */
[----:B------:R-:W-:Y:S02]  /*0ef0*/  IMAD R103, R3, R24, R5 ;  /* 0x0000001803677224 */ /* 0x000fe400078e0205 */
[----:B------:R-:W-:-:S03]  /*0f00*/  IMAD.MOV.U32 R4, RZ, RZ, 0x1 ;  /* 0x00000001ff047424 */ /* 0x000fc600078e00ff */
[----:B------:R-:W-:Y:S02]  /*0f10*/  SEL R100, R103, R6, !P1 ;  /* 0x0000000667647207 */ /* 0x000fe40004800000 */
[----:B------:R-:W-:Y:S02]  /*0f20*/  PRMT R3, R4, 0x7610, R3 ;  /* 0x0000761004037816 */ /* 0x000fe40000000003 */
[----:B------:R-:W-:-:S07]  /*0f30*/  SEL R103, R6, R103, !P1 ;  /* 0x0000006706677207 */ /* 0x000fce0004800000 */
.L_x_8:
[----:B------:R-:W-:-:S08]  /*0f40*/  NOP ;  /* 0x0000000000007918 */ /* 0x000fd00000000000 */
[----:B------:R-:W0:Y:S02]  /*0f50*/  USETMAXREG.TRY_ALLOC.CTAPOOL UP0, 0xe8 ;  /* 0x000000e8000079c8 */ /* 0x000e240008000600 */
[----:B0-----:R-:W-:-:S13]  /*0f60*/  PLOP3.LUT P0, PT, PT, PT, UP0, 0x80, 0x0 ;  /* 0x000000000000781c */ /* 0x001fda0003f0f008 */
[----:B------:R-:W-:Y:S05]  /*0f70*/  @!P0 BRA `(.L_x_8) ;  /* 0xfffffffc00f08947 */ /* 0x000fea000383ffff */
[----:B------:R-:W-:Y:S01]  /*0f80*/  ULDC.64 UR4, c[0x0][0x598] ;  /* 0x0001660000047ab9 */ /* 0x000fe20000000a00 */
[----:B------:R-:W-:Y:S01]  /*0f90*/  ULDC.64 UR38, c[0x0][0x208] ;  /* 0x0000820000267ab9 */ /* 0x000fe20000000a00 */
[----:B------:R-:W-:-:S04]  /*0fa0*/  ISETP.NE.U32.AND P0, PT, RZ, UR4, PT ;  /* 0x00000004ff007c0c */ /* 0x000fc8000bf05070 */
[----:B------:R-:W-:-:S13]  /*0fb0*/  ISETP.NE.AND.EX P0, PT, RZ, UR5, PT, P0 ;  /* 0x00000005ff007c0c */ /* 0x000fda000bf05300 */
[----:B------:R-:W-:Y:S05]  /*0fc0*/  @!P0 BRA `(.L_x_11) ;  /* 0x00000000001c8947 */ /* 0x000fea0003800000 */
[----:B------:R-:W0:Y:S02]  /*0fd0*/  LDC.64 R4, c[0x0][0x598] ;  /* 0x00016600ff047b82 */ /* 0x000e240000000a00 */
[----:B0-----:R-:W2:Y:S02]  /*0fe0*/  LDG.E.64 R4, desc[UR38][R4.64] ;  /* 0x0000002604047981 */ /* 0x001ea4000c1e1b00 */
[----:B--2---:R-:W-:-:S04]  /*0ff0*/  ISETP.NE.U32.AND P0, PT, R4, RZ, PT ;  /* 0x000000ff0400720c */ /* 0x004fc80003f05070 */
[----:B------:R-:W-:-:S13]  /*1000*/  ISETP.NE.AND.EX P0, PT, R5, RZ, PT, P0 ;  /* 0x000000ff0500720c */ /* 0x000fda0003f05300 */
[----:B------:R-:W-:Y:S05]  /*1010*/  @!P0 BRA `(.L_x_11) ;  /* 0x0000000000088947 */ /* 0x000fea0003800000 */
[----:B------:R0:W5:Y:S01]  /*1020*/  LD.E R23, desc[UR38][R4.64] ;  /* 0x0000002604177980 */ /* 0x000162000c101900 */
[----:B------:R-:W-:Y:S05]  /*1030*/  BRA `(.L_x_12) ;  /* 0x0000000000247947 */ /* 0x000fea0003800000 */
.L_x_11:
[----:B------:R-:W-:Y:S02]  /*1040*/  ULDC.64 UR4, c[0x0][0x588] ;  /* 0x0001620000047ab9 */ /* 0x000fe40000000a00 */
[----:B------:R-:W-:-:S04]  /*1050*/  ISETP.NE.U32.AND P0, PT, RZ, UR4, PT ;  /* 0x00000004ff007c0c */ /* 0x000fc8000bf05070 */
[----:B------:R-:W-:-:S13]  /*1060*/  ISETP.NE.AND.EX P0, PT, RZ, UR5, PT, P0 ;  /* 0x00000005ff007c0c */ /* 0x000fda000bf05300 */
[----:B------:R-:W-:Y:S05]  /*1070*/  @!P0 BRA `(.L_x_13) ;  /* 0x00000000000c8947 */ /* 0x000fea0003800000 */
[----:B------:R-:W0:Y:S02]  /*1080*/  LDC.64 R4, c[0x0][0x588] ;  /* 0x00016200ff047b82 */ /* 0x000e240000000a00 */
[----:B0-----:R1:W5:Y:S01]  /*1090*/  LDG.E R23, desc[UR38][R4.64] ;  /* 0x0000002604177981 */ /* 0x001362000c1e1900 */
[----:B------:R-:W-:Y:S05]  /*10a0*/  BRA `(.L_x_12) ;  /* 0x0000000000087947 */ /* 0x000fea0003800000 */
.L_x_13:
[----:B------:R-:W-:Y:S02]  /*10b0*/  ULDC UR4, c[0x0][0x580] ;  /* 0x0001600000047ab9 */ /* 0x000fe40000000800 */
[----:B------:R-:W-:-:S07]  /*10c0*/  IMAD.U32 R23, RZ, RZ, UR4 ;  /* 0x00000004ff177e24 */ /* 0x000fce000f8e00ff */
.L_x_12:
[----:B------:R-:W-:Y:S02]  /*10d0*/  ULDC.64 UR4, c[0x0][0x5a0] ;  /* 0x0001680000047ab9 */ /* 0x000fe40000000a00 */
[----:B------:R-:W-:-:S04]  /*10e0*/  ISETP.NE.U32.AND P0, PT, RZ, UR4, PT ;  /* 0x00000004ff007c0c */ /* 0x000fc8000bf05070 */
[----:B------:R-:W-:-:S13]  /*10f0*/  ISETP.NE.AND.EX P0, PT, RZ, UR5, PT, P0 ;  /* 0x00000005ff007c0c */ /* 0x000fda000bf05300 */
[----:B------:R-:W-:Y:S05]  /*1100*/  @!P0 BRA `(.L_x_14) ;  /* 0x00000000001c8947 */ /* 0x000fea0003800000 */
[----:B01----:R-:W0:Y:S02]  /*1110*/  LDC.64 R4, c[0x0][0x5a0] ;  /* 0x00016800ff047b82 */ /* 0x003e240000000a00 */
[----:B0-----:R-:W2:Y:S02]  /*1120*/  LDG.E.64 R4, desc[UR38][R4.64] ;  /* 0x0000002604047981 */ /* 0x001ea4000c1e1b00 */
[----:B--2---:R-:W-:-:S04]  /*1130*/  ISETP.NE.U32.AND P0, PT, R4, RZ, PT ;  /* 0x000000ff0400720c */ /* 0x004fc80003f05070 */
[----:B------:R-:W-:-:S13]  /*1140*/  ISETP.NE.AND.EX P0, PT, R5, RZ, PT, P0 ;  /* 0x000000ff0500720c */ /* 0x000fda0003f05300 */
[----:B------:R-:W-:Y:S05]  /*1150*/  @!P0 BRA `(.L_x_14) ;  /* 0x0000000000088947 */ /* 0x000fea0003800000 */
[----:B------:R0:W5:Y:S01]  /*1160*/  LD.E R90, desc[UR38][R4.64] ;  /* 0x00000026045a7980 */ /* 0x000162000c101900 */
[----:B------:R-:W-:Y:S05]  /*1170*/  BRA `(.L_x_15) ;  /* 0x0000000000247947 */ /* 0x000fea0003800000 */
.L_x_14:
[----:B------:R-:W-:Y:S02]  /*1180*/  ULDC.64 UR4, c[0x0][0x590] ;  /* 0x0001640000047ab9 */ /* 0x000fe40000000a00 */
[----:B------:R-:W-:-:S04]  /*1190*/  ISETP.NE.U32.AND P0, PT, RZ, UR4, PT ;  /* 0x00000004ff007c0c */ /* 0x000fc8000bf05070 */
[----:B------:R-:W-:-:S13]  /*11a0*/  ISETP.NE.AND.EX P0, PT, RZ, UR5, PT, P0 ;  /* 0x00000005ff007c0c */ /* 0x000fda000bf05300 */
[----:B------:R-:W-:Y:S05]  /*11b0*/  @!P0 BRA `(.L_x_16) ;  /* 0x00000000000c8947 */ /* 0x000fea0003800000 */
[----:B------:R-:W2:Y:S02]  /*11c0*/  LDC.64 R90, c[0x0][0x590] ;  /* 0x00016400ff5a7b82 */ /* 0x000ea40000000a00 */
[----:B--2---:R2:W5:Y:S01]  /*11d0*/  LDG.E R90, desc[UR38][R90.64] ;  /* 0x000000265a5a7981 */ /* 0x004562000c1e1900 */
[----:B------:R-:W-:Y:S05]  /*11e0*/  BRA `(.L_x_15) ;  /* 0x0000000000087947 */ /* 0x000fea0003800000 */
.L_x_16:
[----:B------:R-:W-:Y:S02]  /*11f0*/  ULDC UR4, c[0x0][0x584] ;  /* 0x0001610000047ab9 */ /* 0x000fe40000000800 */
[----:B------:R-:W-:-:S07]  /*1200*/  IMAD.U32 R90, RZ, RZ, UR4 ;  /* 0x00000004ff5a7e24 */ /* 0x000fce000f8e00ff */
.L_x_15:
[----:B------:R-:W-:-:S13]  /*1210*/  LOP3.LUT P0, RZ, R3, 0xff, RZ, 0xc0, !PT ;  /* 0x000000ff03ff7812 */ /* 0x000fda000780c0ff */
[----:B------:R-:W-:Y:S05]  /*1220*/  @!P0 EXIT ;  /* 0x000000000000894d */ /* 0x000fea0003800000 */
[----:B------:R-:W3:Y:S01]  /*1230*/  LDC R93, c[0x0][0x658] ;  /* 0x00019600ff5d7b82 */ /* 0x000ee20000000800 */
[----:B------:R-:W-:Y:S01]  /*1240*/  LOP3.LUT R7, R7, 0x1, RZ, 0xc0, !PT ;  /* 0x0000000107077812 */ /* 0x000fe200078ec0ff */
[----:B------:R-:W-:Y:S01]  /*1250*/  ULDC.64 UR6, c[0x0][0x288] ;  /* 0x0000a20000067ab9 */ /* 0x000fe20000000a00 */
[----:B------:R-:W-:Y:S01]  /*1260*/  SHF.R.U32.HI R3, RZ, 0x2, R95 ;  /* 0x00000002ff037819 */ /* 0x000fe2000001165f */
[----:B------:R-:W-:Y:S01]  /*1270*/  UIADD3 UR4, UR7, 0x3f, URZ ;  /* 0x0000003f07047890 */ /* 0x000fe2000fffe03f */
[----:B------:R-:W-:Y:S01]  /*1280*/  SHF.R.U32.HI R0, RZ, 0x1, R0 ;  /* 0x00000001ff007819 */ /* 0x000fe20000011600 */
[----:B------:R-:W-:Y:S01]  /*1290*/  IMAD.SHL.U32 R88, R7, 0x40, RZ ;  /* 0x0000004007587824 */ /* 0x000fe200078e00ff */
[----:B------:R-:W-:Y:S01]  /*12a0*/  LOP3.LUT R3, R3, 0x7, RZ, 0xc0, !PT ;  /* 0x0000000703037812 */ /* 0x000fe200078ec0ff */
[----:B------:R-:W4:Y:S01]  /*12b0*/  LDC.64 R8, c[0x0][0x5c8] ;  /* 0x00017200ff087b82 */ /* 0x000f220000000a00 */
[----:B------:R-:W-:Y:S01]  /*12c0*/  USHF.R.S32.HI UR5, URZ, 0x1f, UR4 ;  /* 0x0000001f3f057899 */ /* 0x000fe20008011404 */
[----:B------:R-:W-:Y:S01]  /*12d0*/  LOP3.LUT R0, R0, 0x30, RZ, 0xc0, !PT ;  /* 0x0000003000007812 */ /* 0x000fe200078ec0ff */
[----:B------:R-:W-:Y:S01]  /*12e0*/  IMAD.MOV.U32 R6, RZ, RZ, 0x1 ;  /* 0x00000001ff067424 */ /* 0x000fe200078e00ff */
[--C-:B------:R-:W-:Y:S01]  /*12f0*/  LOP3.LUT R88, R88, 0x40, R3.reuse, 0xe2, !PT ;  /* 0x0000004058587812 */ /* 0x100fe200078ee203 */
[----:B------:R-:W-:Y:S01]  /*1300*/  ULEA.HI UR5, UR5, UR4, URZ, 0x6 ;  /* 0x0000000405057291 */ /* 0x000fe2000f8f303f */
[-C--:B01----:R-:W-:Y:S01]  /*1310*/  IADD3 R4, RZ, -R0.reuse, -R3 ;  /* 0x80000000ff047210 */ /* 0x083fe20007ffe803 */
[----:B------:R-:W-:Y:S01]  /*1320*/  IMAD.U32 R5, RZ, RZ, UR6 ;  /* 0x00000006ff057e24 */ /* 0x000fe2000f8e00ff */
[----:B------:R-:W0:Y:S01]  /*1330*/  LDC R97, c[0x0][0x600] ;  /* 0x00018000ff617b82 */ /* 0x000e220000000800 */
[----:B------:R-:W-:Y:S01]  /*1340*/  LOP3.LUT R88, R88, R0, RZ, 0xfc, !PT ;  /* 0x0000000058587212 */ /* 0x000fe200078efcff */
[----:B------:R-:W-:Y:S01]  /*1350*/  IMAD.MOV.U32 R0, RZ, RZ, -0x1 ;  /* 0xffffffffff007424 */ /* 0x000fe200078e00ff */
[----:B------:R-:W-:Y:S01]  /*1360*/  USHF.R.S32.HI UR43, URZ, 0x6, UR5 ;  /* 0x000000063f2b7899 */ /* 0x000fe20008011405 */
[----:B------:R-:W-:Y:S01]  /*1370*/  LOP3.LUT R94, R95, 0x3, RZ, 0xc0, !PT ;  /* 0x000000035f5e7812 */ /* 0x000fe200078ec0ff */
[----:B------:R-:W-:Y:S01]  /*1380*/  IMAD R4, R7, -0x40, R4 ;  /* 0xffffffc007047824 */ /* 0x000fe200078e0204 */
[C---:B------:R-:W-:Y:S01]  /*1390*/  LOP3.LUT R96, R95.reuse, 0x80, RZ, 0xc0, !PT ;  /* 0x000000805f607812 */ /* 0x040fe200078ec0ff */
[----:B------:R-:W-:Y:S01]  /*13a0*/  UISETP.LT.AND UP0, UPT, UR43, 0x1, UPT ;  /* 0x000000012b00788c */ /* 0x000fe2000bf01270 */
[-C--:B---3--:R-:W-:Y:S01]  /*13b0*/  SHF.L.U32 R0, R0, R93.reuse, RZ ;  /* 0x0000005d00007219 */ /* 0x088fe200000006ff */
[----:B------:R-:W-:Y:S01]  /*13c0*/  ULDC UR4, c[0x0][0x284] ;  /* 0x0000a10000047ab9 */ /* 0x000fe20000000800 */
[----:B------:R-:W-:Y:S01]  /*13d0*/  IMAD R94, R94, -0x2, R5 ;  /* 0xfffffffe5e5e7824 */ /* 0x000fe200078e0205 */
[----:B------:R-:W-:Y:S01]  /*13e0*/  USEL UR44, UR43, 0x1, UP0 ;  /* 0x000000012b2c7887 */ /* 0x000fe20008000000 */
[----:B------:R-:W-:Y:S01]  /*13f0*/  SHF.L.U32 R93, R6, R93, RZ ;  /* 0x0000005d065d7219 */ /* 0x000fe200000006ff */
[----:B------:R-:W-:Y:S01]  /*1400*/  IMAD.SHL.U32 R95, R95, 0x2, RZ ;  /* 0x000000025f5f7824 */ /* 0x000fe200078e00ff */
[----:B------:R-:W-:Y:S01]  /*1410*/  LOP3.LUT R102, R18, 0x1, RZ, 0xfc, !PT ;  /* 0x0000000112667812 */ /* 0x000fe200078efcff */
[----:B------:R-:W-:Y:S01]  /*1420*/  VIADD R99, R4, UR4 ;  /* 0x0000000404637c36 */ /* 0x000fe20008000000 */
[C---:B----4-:R-:W-:Y:S01]  /*1430*/  SHF.L.U64.HI R92, R8.reuse, 0x3, R9 ;  /* 0x00000003085c7819 */ /* 0x050fe20000010209 */
[----:B--2---:R-:W-:Y:S01]  /*1440*/  IMAD.SHL.U32 R91, R8, 0x8, RZ ;  /* 0x00000008085b7824 */ /* 0x004fe200078e00ff */
[----:B------:R-:W-:Y:S01]  /*1450*/  SHF.R.U32.HI R96, RZ, 0x7, R96 ;  /* 0x00000007ff607819 */ /* 0x000fe20000011660 */
[----:B------:R-:W-:Y:S01]  /*1460*/  IMAD.MOV.U32 R89, RZ, RZ, RZ ;  /* 0x000000ffff597224 */ /* 0x000fe200078e00ff */
[----:B------:R-:W-:Y:S01]  /*1470*/  LOP3.LUT R98, RZ, R0, RZ, 0x33, !PT ;  /* 0x00000000ff627212 */ /* 0x000fe200078e33ff */
[----:B------:R-:W-:Y:S01]  /*1480*/  UIADD3 UR44, UR43, -UR44, URZ ;  /* 0x8000002c2b2c7290 */ /* 0x000fe2000fffe03f */
[----:B------:R-:W-:Y:S01]  /*1490*/  UMOV UR40, URZ ;  /* 0x0000003f00287c82 */ /* 0x000fe20008000000 */
[----:B0-----:R-:W-:Y:S01]  /*14a0*/  VIADD R97, R97, 0xffffffff ;  /* 0xffffffff61617836 */ /* 0x001fe20000000000 */
[----:B------:R-:W-:-:S09]  /*14b0*/  UMOV UR41, URZ ;  /* 0x0000003f00297c82 */ /* 0x000fd20008000000 */
.L_x_162:
[----:B0-----:R-:W0:Y:S01]  /*14c0*/  SHFL.IDX PT, R0, R96, RZ, 0x1f ;  /* 0x00001fff60007589 */ /* 0x001e2200000e0000 */
[----:B-1----:R-:W1:Y:S01]  /*14d0*/  S2UR UR7, SR_CgaCtaId ;  /* 0x00000000000779c3 */ /* 0x002e620000008800 */
[----:B------:R-:W-:Y:S01]  /*14e0*/  UMOV UR6, 0x400 ;  /* 0x0000040000067882 */ /* 0x000fe20000000000 */
[----:B0-----:R-:W-:Y:S01]  /*14f0*/  R2UR UR4, R0 ;  /* 0x00000000000472ca */ /* 0x001fe200000e0000 */
[----:B-1----:R-:W-:-:S12]  /*1500*/  ULEA UR6, UR7, UR6, 0x18 ;  /* 0x0000000607067291 */ /* 0x002fd8000f8ec03f */
[----:B------:R-:W-:-:S04]  /*1510*/  ULEA.HI UR5, UR4, UR4, URZ, 0x1 ;  /* 0x0000000404057291 */ /* 0x000fc8000f8f083f */
[----:B------:R-:W-:-:S04]  /*1520*/  ULOP3.LUT UR5, UR5, 0x7fffe, URZ, 0xc0, !UPT ;  /* 0x0007fffe05057892 */ /* 0x000fc8000f8ec03f */
[----:B------:R-:W-:-:S03]  /*1530*/  UIADD3 UR5, UR4, -UR5, URZ ;  /* 0x8000000504057290 */ /* 0x000fc6000fffe03f */
[----:B------:R-:W-:Y:S01]  /*1540*/  ULDC UR4, c[0x0][0x28c] ;  /* 0x0000a30000047ab9 */ /* 0x000fe20000000800 */
[----:B------:R-:W-:Y:S01]  /*1550*/  ULEA UR5, UR5, UR6, 0xd ;  /* 0x0000000605057291 */ /* 0x000fe2000f8e683f */
[----:B------:R-:W-:-:S03]  /*1560*/  ISETP.LT.AND P0, PT, RZ, UR4, PT ;  /* 0x00000004ff007c0c */ /* 0x000fc6000bf01270 */
[----:B------:R-:W-:-:S04]  /*1570*/  UIADD3 UR5, UR5, 0x180, URZ ;  /* 0x0000018005057890 */ /* 0x000fc8000fffe03f */
[----:B------:R-:W-:-:S04]  /*1580*/  USHF.R.U32.HI UR5, URZ, 0x4, UR5 ;  /* 0x000000043f057899 */ /* 0x000fc80008011605 */
[----:B------:R-:W-:Y:S02]  /*1590*/  ULOP3.LUT UR45, UR5, 0x3fff, URZ, 0xc0, !UPT ;  /* 0x00003fff052d7892 */ /* 0x000fe4000f8ec03f */
[----:B--2345:R-:W-:Y:S10]  /*15a0*/  @P0 BRA `(.L_x_17) ;  /* 0x0000000000400947 */ /* 0x03cff40003800000 */
[----:B------:R-:W-:Y:S01]  /*15b0*/  MOV R0, 0x0 ;  /* 0x0000000000007802 */ /* 0x000fe20000000f00 */
[----:B------:R-:W-:Y:S01]  /*15c0*/  ULDC.64 UR4, c[0x4][0x68] ;  /* 0x01001a0000047ab9 */ /* 0x000fe20000000a00 */
[----:B------:R-:W-:Y:S01]  /*15d0*/  ULDC.64 UR6, c[0x4][0x8] ;  /* 0x0100020000067ab9 */ /* 0x000fe20000000a00 */
[----:B------:R-:W-:Y:S01]  /*15e0*/  IMAD.U32 R4, RZ, RZ, UR4 ;  /* 0x00000004ff047e24 */ /* 0x000fe2000f8e00ff */
[----:B------:R0:W1:Y:S01]  /*15f0*/  LDC.64 R14, c[0x4][R0] ;  /* 0x01000000000e7b82 */ /* 0x0000620000000a00 */
[----:B------:R-:W-:Y:S01]  /*1600*/  IMAD.U32 R5, RZ, RZ, UR5 ;  /* 0x00000005ff057e24 */ /* 0x000fe2000f8e00ff */
[----:B------:R-:W-:Y:S01]  /*1610*/  ULDC.64 UR4, c[0x4][0x70] ;  /* 0x01001c0000047ab9 */ /* 0x000fe20000000a00 */
[----:B------:R-:W-:Y:S02]  /*1620*/  IMAD.U32 R10, RZ, RZ, UR6 ;  /* 0x00000006ff0a7e24 */ /* 0x000fe4000f8e00ff */
[----:B------:R-:W-:Y:S02]  /*1630*/  IMAD.U32 R6, RZ, RZ, UR4 ;  /* 0x00000004ff067e24 */ /* 0x000fe4000f8e00ff */
[----:B------:R-:W-:-:S02]  /*1640*/  IMAD.U32 R7, RZ, RZ, UR5 ;  /* 0x00000005ff077e24 */ /* 0x000fc4000f8e00ff */
[----:B------:R-:W-:Y:S02]  /*1650*/  IMAD.U32 R11, RZ, RZ, UR7 ;  /* 0x00000007ff0b7e24 */ /* 0x000fe4000f8e00ff */
[----:B------:R-:W-:Y:S02]  /*1660*/  IMAD.MOV.U32 R8, RZ, RZ, 0x1e1 ;  /* 0x000001e1ff087424 */ /* 0x000fe400078e00ff */
[----:B------:R-:W-:Y:S02]  /*1670*/  IMAD.MOV.U32 R12, RZ, RZ, 0x1 ;  /* 0x00000001ff0c7424 */ /* 0x000fe400078e00ff */
[----:B0-----:R-:W-:-:S07]  /*1680*/  IMAD.MOV.U32 R13, RZ, RZ, RZ ;  /* 0x000000ffff0d7224 */ /* 0x001fce00078e00ff */
[----:B------:R-:W-:-:S07]  /*1690*/  LEPC R20, `(.L_x_17) ;  /* 0x000000001014794e */ /* 0x000fce0000000000 */
[----:B-1---5:R-:W-:Y:S05]  /*16a0*/  CALL.ABS.NOINC R14 ;  /* 0x000000000e007343 */ /* 0x022fea0003c00000 */
.L_x_17:
[----:B------:R-:W-:-:S13]  /*16b0*/  ISETP.NE.AND P0, PT, R102, 0x3, PT ;  /* 0x000000036600780c */ /* 0x000fda0003f05270 */
[----:B------:R-:W-:Y:S05]  /*16c0*/  @!P0 BRA `(.L_x_18) ;  /* 0x0000000000048947 */ /* 0x000fea0003800000 */
[----:B------:R-:W-:Y:S01]  /*16d0*/  BPT.TRAP 0x1 ;  /* 0x000000040000795c */ /* 0x000fe20000300000 */
.L_x_18:
[----:B------:R-:W0:Y:S01]  /*16e0*/  S2UR UR5, SR_CgaCtaId ;  /* 0x00000000000579c3 */ /* 0x000e220000008800 */
[----:B------:R-:W-:Y:S01]  /*16f0*/  UMOV UR4, 0x400 ;  /* 0x0000040000047882 */ /* 0x000fe20000000000 */
[----:B------:R-:W-:Y:S02]  /*1700*/  IMAD.U32 R0, RZ, RZ, UR40 ;  /* 0x00000028ff007e24 */ /* 0x000fe4000f8e00ff */
[----:B------:R-:W-:-:S03]  /*1710*/  IMAD.U32 R3, RZ, RZ, UR41 ;  /* 0x00000029ff037e24 */ /* 0x000fc6000f8e00ff */
[----:B------:R-:W-:Y:S01]  /*1720*/  SHF.L.U32 R0, R0, 0x1f, RZ ;  /* 0x0000001f00007819 */ /* 0x000fe200000006ff */
[----:B0-----:R-:W-:-:S06]  /*1730*/  ULEA UR4, UR5, UR4, 0x18 ;  /* 0x0000000405047291 */ /* 0x001fcc000f8ec03f */
[----:B------:R-:W-:-:S04]  /*1740*/  IMAD.U32 R6, RZ, RZ, UR4 ;  /* 0x00000004ff067e24 */ /* 0x000fc8000f8e00ff */
[----:B------:R-:W-:-:S04]  /*1750*/  IMAD R3, R3, 0x8, R6 ;  /* 0x0000000803037824 */ /* 0x000fc800078e0206 */
[----:B------:R0:W1:Y:S01]  /*1760*/  SYNCS.PHASECHK.TRANS64.TRYWAIT P1, [R3+URZ], R0 ;  /* 0x00000000030075a7 */ /* 0x000062000802017f */
[----:B------:R-:W-:Y:S05]  /*1770*/  @!P0 BRA `(.L_x_19) ;  /* 0x0000000000048947 */ /* 0x000fea0003800000 */
[----:B------:R-:W-:Y:S01]  /*1780*/  BPT.TRAP 0x1 ;  /* 0x000000040000795c */ /* 0x000fe20000300000 */
.L_x_19:
[----:B------:R-:W-:-:S05]  /*1790*/  IMAD.U32 R4, RZ, RZ, UR44 ;  /* 0x0000002cff047e24 */ /* 0x000fca000f8e00ff */
[----:B------:R-:W-:Y:S01]  /*17a0*/  ISETP.GE.AND P2, PT, R4, 0x1, PT ;  /* 0x000000010400780c */ /* 0x000fe20003f46270 */
[----:B-1----:R-:W-:-:S12]  /*17b0*/  @P1 BRA `(.L_x_20) ;  /* 0x0000000000081947 */ /* 0x002fd80003800000 */
[----:B------:R-:W1:Y:S02]  /*17c0*/  SYNCS.PHASECHK.TRANS64.TRYWAIT P1, [R3+URZ], R0 ;  /* 0x00000000030075a7 */ /* 0x000e64000802017f */
[----:B-1----:R-:W-:Y:S05]  /*17d0*/  @!P1 BRA `(.L_x_21) ;  /* 0x0000006400e49947 */ /* 0x002fea0003800000 */
.L_x_20:
[----:B------:R-:W-:Y:S05]  /*17e0*/  WARPSYNC.ALL ;  /* 0x0000000000007948 */ /* 0x000fea0003800000 */
[----:B------:R-:W-:Y:S01]  /*17f0*/  R2UR UR4, R6 ;  /* 0x00000000060472ca */ /* 0x000fe200000e0000 */
[----:B------:R-:W-:Y:S01]  /*1800*/  ULEA UR5, UR41, UR45, 0xa ;  /* 0x0000002d29057291 */ /* 0x000fe2000f8e503f */
[----:B------:R-:W-:Y:S01]  /*1810*/  WARPGROUP.ARRIVE ;  /* 0x00000000000079c5 */ /* 0x000fe20000000000 */
[----:B------:R-:W-:Y:S01]  /*1820*/  UMOV UR9, 0x40000040 ;  /* 0x4000004000097882 */ /* 0x000fe20000000000 */
[----:B------:R-:W-:-:S04]  /*1830*/  UMOV UR11, 0x40000040 ;  /* 0x40000040000b7882 */ /* 0x000fc80000000000 */
[----:B------:R-:W-:-:S05]  /*1840*/  UMOV UR8, UR5 ;  /* 0x0000000500087c82 */ /* 0x000fca0008000000 */
[----:B------:R-:W-:-:S04]  /*1850*/  UIADD3 UR4, UR4, 0x18180, URZ ;  /* 0x0001818004047890 */ /* 0x000fc8000fffe03f */
[----:B------:R-:W-:-:S04]  /*1860*/  USHF.R.U32.HI UR4, URZ, 0x4, UR4 ;  /* 0x000000043f047899 */ /* 0x000fc80008011604 */
[----:B------:R-:W-:-:S04]  /*1870*/  ULOP3.LUT UR4, UR4, 0x3fff, URZ, 0xc0, !UPT ;  /* 0x00003fff04047892 */ /* 0x000fc8000f8ec03f */
[----:B------:R-:W-:-:S04]  /*1880*/  ULOP3.LUT UR4, UR4, 0x10000, URZ, 0xfc, !UPT ;  /* 0x0001000004047892 */ /* 0x000fc8000f8efc3f */
[----:B------:R-:W-:-:S07]  /*1890*/  ULEA UR6, UR41, UR4, 0xa ;  /* 0x0000000429067291 */ /* 0x000fce000f8e503f */
[----:B------:R-:W-:Y:S02]  /*18a0*/  UMOV UR10, UR6 ;  /* 0x00000006000a7c82 */ /* 0x000fe40008000000 */
[----:B------:R-:W-:Y:S01]  /*18b0*/  HGMMA.64x128x16.F32 R24, gdesc[UR8].tnspA, RZ, !UPT, gsb0 ;  /* 0x21e00000081879f0 */ /* 0x000fe2000c0008ff */
[----:B------:R-:W-:Y:S02]  /*18c0*/  UIADD3 UR8, UR5, 0x80, URZ ;  /* 0x0000008005087890 */ /* 0x000fe4000fffe03f */
[----:B------:R-:W-:Y:S01]  /*18d0*/  UIADD3 UR10, UR6, 0x2, URZ ;  /* 0x00000002060a7890 */ /* 0x000fe2000fffe03f */
[----:B------:R-:W-:Y:S01]  /*18e0*/  UMOV UR9, 0x40000040 ;  /* 0x4000004000097882 */ /* 0x000fe20000000000 */
[----:B------:R-:W-:Y:S01]  /*18f0*/  UMOV UR11, 0x40000040 ;  /* 0x40000040000b7882 */ /* 0x000fe20000000000 */
[----:B------:R-:W-:Y:S02]  /*1900*/  WARPGROUP.DEPBAR.LE gsb0, 0x0 ;  /* 0x00008000000079c5 */ /* 0x000fe40000010000 */
[----:B------:R-:W-:-:S06]  /*1910*/  WARPGROUP.ARRIVE ;  /* 0x00000000000079c5 */ /* 0x000fcc0000000000 */
[----:B------:R-:W-:Y:S01]  /*1920*/  HGMMA.64x128x16.F32 R24, gdesc[UR8].tnspA, R24, gsb0 ;  /* 0x21e00000081879f0 */ /* 0x000fe20008000818 */
        /* <DEDUP_REMOVED lines=13> */
[----:B------:R-:W-:Y:S03]  /*1a00*/  HGMMA.64x128x16.F32 R24, gdesc[UR8].tnspA, R24, gsb0 ;  /* 0x21e00000081879f0 */ /* 0x000fe60008000818 */
[----:B------:R-:W-:Y:S02]  /*1a10*/  WARPGROUP.DEPBAR.LE gsb0, 0x0 ;  /* 0x00008000000079c5 */ /* 0x000fe40000010000 */
[----:B------:R-:W-:Y:S05]  /*1a20*/  @!P2 BRA `(.L_x_22) ;  /* 0x000000040028a947 */ /* 0x000fea0003800000 */
[----:B------:R-:W-:Y:S01]  /*1a30*/  UIADD3 UR5, UR41, 0x1, URZ ;  /* 0x0000000129057890 */ /* 0x000fe2000fffe03f */
[----:B01----:R-:W-:Y:S02]  /*1a40*/  IMAD.U32 R0, RZ, RZ, UR44 ;  /* 0x0000002cff007e24 */ /* 0x003fe4000f8e00ff */
[----:B------:R-:W-:Y:S01]  /*1a50*/  IMAD.U32 R3, RZ, RZ, UR41 ;  /* 0x00000029ff037e24 */ /* 0x000fe2000f8e00ff */
[----:B------:R-:W-:-:S04]  /*1a60*/  UISETP.NE.AND UP0, UPT, UR5, 0x6, UPT ;  /* 0x000000060500788c */ /* 0x000fc8000bf05270 */
[----:B------:R-:W-:Y:S02]  /*1a70*/  USEL UR6, URZ, 0x1, UP0 ;  /* 0x000000013f067887 */ /* 0x000fe40008000000 */
[----:B------:R-:W-:Y:S02]  /*1a80*/  USEL UR5, UR5, URZ, UP0 ;  /* 0x0000003f05057287 */ /* 0x000fe40008000000 */
[----:B------:R-:W-:-:S06]  /*1a90*/  ULOP3.LUT UR6, UR40, UR6, URZ, 0x3c, !UPT ;  /* 0x0000000628067292 */ /* 0x000fcc000f8e3c3f */
[----:B------:R-:W-:-:S07]  /*1aa0*/  IMAD.U32 R7, RZ, RZ, UR6 ;  /* 0x00000006ff077e24 */ /* 0x000fce000f8e00ff */
.L_x_29:
[----:B------:R-:W-:Y:S05]  /*1ab0*/  @!P0 BRA `(.L_x_23) ;  /* 0x0000000000048947 */ /* 0x000fea0003800000 */
[----:B------:R-:W-:Y:S01]  /*1ac0*/  BPT.TRAP 0x1 ;  /* 0x000000040000795c */ /* 0x000fe20000300000 */
.L_x_23:
[----:B------:R-:W0:Y:S01]  /*1ad0*/  S2UR UR7, SR_CgaCtaId ;  /* 0x00000000000779c3 */ /* 0x000e220000008800 */
[----:B------:R-:W-:Y:S01]  /*1ae0*/  UMOV UR6, 0x400 ;  /* 0x0000040000067882 */ /* 0x000fe20000000000 */
[----:B------:R-:W-:Y:S01]  /*1af0*/  IMAD.U32 R5, RZ, RZ, UR5 ;  /* 0x00000005ff057e24 */ /* 0x000fe2000f8e00ff */
[----:B------:R-:W-:Y:S01]  /*1b00*/  SHF.L.U32 R4, R7, 0x1f, RZ ;  /* 0x0000001f07047819 */ /* 0x000fe200000006ff */
[----:B0-----:R-:W-:-:S06]  /*1b10*/  ULEA UR6, UR7, UR6, 0x18 ;  /* 0x0000000607067291 */ /* 0x001fcc000f8ec03f */
[----:B------:R-:W-:-:S04]  /*1b20*/  IMAD.U32 R6, RZ, RZ, UR6 ;  /* 0x00000006ff067e24 */ /* 0x000fc8000f8e00ff */
[----:B------:R-:W-:-:S04]  /*1b30*/  IMAD R5, R5, 0x8, R6 ;  /* 0x0000000805057824 */ /* 0x000fc800078e0206 */
[----:B------:R0:W1:Y:S01]  /*1b40*/  SYNCS.PHASECHK.TRANS64.TRYWAIT P1, [R5+URZ], R4 ;  /* 0x00000004050075a7 */ /* 0x000062000802017f */
[----:B------:R-:W-:Y:S05]  /*1b50*/  @!P0 BRA `(.L_x_24) ;  /* 0x0000000000048947 */ /* 0x000fea0003800000 */
[----:B------:R-:W-:Y:S01]  /*1b60*/  BPT.TRAP 0x1 ;  /* 0x000000040000795c */ /* 0x000fe20000300000 */
.L_x_24:
[----:B-1----:R-:W-:Y:S05]  /*1b70*/  @P1 BRA `(.L_x_25) ;  /* 0x0000000000081947 */ /* 0x002fea0003800000 */
[----:B------:R-:W1:Y:S02]  /*1b80*/  SYNCS.PHASECHK.TRANS64.TRYWAIT P1, [R5+URZ], R4 ;  /* 0x00000004050075a7 */ /* 0x000e64000802017f */
[----:B-1----:R-:W-:Y:S05]  /*1b90*/  @!P1 BRA `(.L_x_26) ;  /* 0x0000006400089947 */ /* 0x002fea0003800000 */
.L_x_25:
[----:B------:R-:W-:Y:S01]  /*1ba0*/  ULEA UR6, UR5, UR45, 0xa ;  /* 0x0000002d05067291 */ /* 0x000fe2000f8e503f */
[----:B------:R-:W-:Y:S01]  /*1bb0*/  WARPGROUP.ARRIVE ;  /* 0x00000000000079c5 */ /* 0x000fe20000000000 */
[----:B------:R-:W-:Y:S01]  /*1bc0*/  ULEA UR7, UR5, UR4, 0xa ;  /* 0x0000000405077291 */ /* 0x000fe2000f8e503f */
[----:B------:R-:W-:Y:S01]  /*1bd0*/  UMOV UR9, 0x40000040 ;  /* 0x4000004000097882 */ /* 0x000fe20000000000 */
[----:B------:R-:W-:-:S03]  /*1be0*/  UMOV UR11, 0x40000040 ;  /* 0x40000040000b7882 */ /* 0x000fc60000000000 */
[----:B------:R-:W-:Y:S02]  /*1bf0*/  UMOV UR8, UR6 ;  /* 0x0000000600087c82 */ /* 0x000fe40008000000 */
[----:B------:R-:W-:Y:S02]  /*1c00*/  UMOV UR10, UR7 ;  /* 0x00000007000a7c82 */ /* 0x000fe40008000000 */
[----:B------:R-:W-:Y:S01]  /*1c10*/  HGMMA.64x128x16.F32 R24, gdesc[UR8].tnspA, R24, gsb0 ;  /* 0x21e00000081879f0 */ /* 0x000fe20008000818 */
[----:B------:R-:W-:Y:S02]  /*1c20*/  UIADD3 UR8, UR6, 0x80, URZ ;  /* 0x0000008006087890 */ /* 0x000fe4000fffe03f */
[----:B------:R-:W-:Y:S01]  /*1c30*/  UIADD3 UR10, UR7, 0x2, URZ ;  /* 0x00000002070a7890 */ /* 0x000fe2000fffe03f */
[----:B------:R-:W-:Y:S01]  /*1c40*/  UMOV UR9, 0x40000040 ;  /* 0x4000004000097882 */ /* 0x000fe20000000000 */
[----:B------:R-:W-:Y:S01]  /*1c50*/  UMOV UR11, 0x40000040 ;  /* 0x40000040000b7882 */ /* 0x000fe20000000000 */
[----:B------:R-:W-:-:S02]  /*1c60*/  WARPGROUP.DEPBAR.LE gsb0, 0x0 ;  /* 0x00008000000079c5 */ /* 0x000fc40000010000 */
        /* <DEDUP_REMOVED lines=18> */
[----:B------:R-:W-:Y:S01]  /*1d90*/  BPT.TRAP 0x1 ;  /* 0x000000040000795c */ /* 0x000fe20000300000 */
.L_x_27:
[----:B------:R-:W-:-:S13]  /*1da0*/  ISETP.NE.AND P1, PT, R22, RZ, PT ;  /* 0x000000ff1600720c */ /* 0x000fda0003f25270 */
[----:B01----:R-:W-:-:S04]  /*1db0*/  @P1 IMAD R4, R3, 0x8, R6 ;  /* 0x0000000803041824 */ /* 0x003fc800078e0206 */
[----:B------:R-:W-:-:S05]  /*1dc0*/  @P1 VIADD R4, R4, 0x30 ;  /* 0x0000003004041836 */ /* 0x000fca0000000000 */
[----:B------:R-:W-:-:S04]  /*1dd0*/  @P1 PRMT R4, R19, 0x654, R4 ;  /* 0x0000065413041816 */ /* 0x000fc80000000004 */
[----:B------:R0:W-:Y:S01]  /*1de0*/  @P1 SYNCS.ARRIVE.TRANS64.RED.A1T0 RZ, [R4+URZ], RZ ;  /* 0x000000ff04ff19a7 */ /* 0x0001e2000810043f */
[----:B------:R-:W-:-:S13]  /*1df0*/  ISETP.GT.U32.AND P1, PT, R18, 0x1, PT ;  /* 0x000000011200780c */ /* 0x000fda0003f24070 */
[----:B0-----:R-:W-:Y:S05]  /*1e00*/  @P1 BRA `(.L_x_28) ;  /* 0x0000000000041947 */ /* 0x001fea0003800000 */
[----:B------:R-:W-:Y:S01]  /*1e10*/  BPT.TRAP 0x1 ;  /* 0x000000040000795c */ /* 0x000fe20000300000 */
.L_x_28:
[----:B------:R-:W-:Y:S01]  /*1e20*/  UIADD3 UR5, UR5, 0x1, URZ ;  /* 0x0000000105057890 */ /* 0x000fe2000fffe03f */
[C---:B------:R-:W-:Y:S01]  /*1e30*/  ISETP.GT.AND P2, PT, R0.reuse, 0x1, PT ;  /* 0x000000010000780c */ /* 0x040fe20003f44270 */
[----:B------:R-:W-:Y:S02]  /*1e40*/  VIADD R3, R3, 0x1 ;  /* 0x0000000103037836 */ /* 0x000fe40000000000 */
[----:B------:R-:W-:Y:S01]  /*1e50*/  UISETP.NE.AND UP0, UPT, UR5, 0x6, UPT ;  /* 0x000000060500788c */ /* 0x000fe2000bf05270 */
[----:B------:R-:W-:Y:S02]  /*1e60*/  VIADD R0, R0, 0xffffffff ;  /* 0xffffffff00007836 */ /* 0x000fe40000000000 */
[C---:B------:R-:W-:Y:S01]  /*1e70*/  ISETP.NE.AND P1, PT, R3.reuse, 0x6, PT ;  /* 0x000000060300780c */ /* 0x040fe20003f25270 */
[----:B------:R-:W-:Y:S02]  /*1e80*/  USEL UR6, URZ, 0x1, UP0 ;  /* 0x000000013f067887 */ /* 0x000fe40008000000 */
[----:B------:R-:W-:Y:S01]  /*1e90*/  USEL UR5, UR5, URZ, UP0 ;  /* 0x0000003f05057287 */ /* 0x000fe20008000000 */
[----:B------:R-:W-:-:S03]  /*1ea0*/  SEL R3, R3, RZ, P1 ;  /* 0x000000ff03037207 */ /* 0x000fc60000800000 */
[----:B------:R-:W-:Y:S01]  /*1eb0*/  LOP3.LUT R7, R7, UR6, RZ, 0x3c, !PT ;  /* 0x0000000607077c12 */ /* 0x000fe2000f8e3cff */
[----:B------:R-:W-:Y:S07]  /*1ec0*/  @P2 BRA `(.L_x_29) ;  /* 0xfffffff800f82947 */ /* 0x000fee000383ffff */
.L_x_22:
[----:B01----:R-:W0:Y:S02]  /*1ed0*/  LDC R0, c[0x0][0x28c] ;  /* 0x0000a300ff007b82 */ /* 0x003e240000000800 */
[----:B0-----:R-:W-:-:S13]  /*1ee0*/  ISETP.GE.AND P1, PT, R0, 0x1, PT ;  /* 0x000000010000780c */ /* 0x001fda0003f26270 */
[----:B------:R-:W-:Y:S05]  /*1ef0*/  @!P1 BRA `(.L_x_30) ;  /* 0x0000000000449947 */ /* 0x000fea0003800000 */
[----:B------:R-:W-:Y:S05]  /*1f00*/  @!P0 BRA `(.L_x_31) ;  /* 0x0000000000048947 */ /* 0x000fea0003800000 */
[----:B------:R-:W-:Y:S01]  /*1f10*/  BPT.TRAP 0x1 ;  /* 0x000000040000795c */ /* 0x000fe20000300000 */
.L_x_31:
[----:B------:R-:W-:-:S13]  /*1f20*/  ISETP.NE.AND P0, PT, R22, RZ, PT ;  /* 0x000000ff1600720c */ /* 0x000fda0003f05270 */
[----:B------:R-:W-:-:S05]  /*1f30*/  VOTEU.ANY UP0, P0 ;  /* 0x00000000003f7886 */ /* 0x000fca0000000100 */
[----:B------:R-:W-:-:S06]  /*1f40*/  @UP0 UIADD3 UR4, UR44, UR41, URZ ;  /* 0x000000292c040290 */ /* 0x000fcc000fffe03f */
[----:B------:R-:W-:Y:S02]  /*1f50*/  IMAD.U32 R4, RZ, RZ, UR4 ;  /* 0x00000004ff047e24 */ /* 0x000fe4000f8e00ff */
[----:B------:R-:W-:Y:S02]  /*1f60*/  IMAD.U32 R3, RZ, RZ, UR4 ;  /* 0x00000004ff037e24 */ /* 0x000fe4000f8e00ff */
[----:B------:R-:W-:-:S05]  /*1f70*/  @P0 IMAD.WIDE.U32 R4, R4, -0x55555555, RZ ;  /* 0xaaaaaaab04040825 */ /* 0x000fca00078e00ff */
[----:B------:R-:W-:-:S05]  /*1f80*/  @P0 SHF.R.U32.HI R0, RZ, 0x2, R5 ;  /* 0x00000002ff000819 */ /* 0x000fca0000011605 */
[----:B------:R-:W-:-:S04]  /*1f90*/  @P0 IMAD R0, R0, -0x6, R3 ;  /* 0xfffffffa00000824 */ /* 0x000fc800078e0203 */
[----:B------:R-:W-:-:S04]  /*1fa0*/  @P0 IMAD R0, R0, 0x8, R6 ;  /* 0x0000000800000824 */ /* 0x000fc800078e0206 */
[----:B------:R-:W-:-:S05]  /*1fb0*/  @P0 VIADD R0, R0, 0x30 ;  /* 0x0000003000000836 */ /* 0x000fca0000000000 */
[----:B------:R-:W-:-:S04]  /*1fc0*/  @P0 PRMT R0, R19, 0x654, R0 ;  /* 0x0000065413000816 */ /* 0x000fc80000000000 */
[----:B------:R0:W-:Y:S01]  /*1fd0*/  @P0 SYNCS.ARRIVE.TRANS64.RED.A1T0 RZ, [R0+URZ], RZ ;  /* 0x000000ff00ff09a7 */ /* 0x0001e2000810043f */
[----:B------:R-:W-:-:S13]  /*1fe0*/  ISETP.GT.U32.AND P0, PT, R18, 0x1, PT ;  /* 0x000000011200780c */ /* 0x000fda0003f04070 */
[----:B0-----:R-:W-:Y:S05]  /*1ff0*/  @P0 BRA `(.L_x_30) ;  /* 0x0000000000040947 */ /* 0x001fea0003800000 */
[----:B------:R-:W-:Y:S01]  /*2000*/  BPT.TRAP 0x1 ;  /* 0x000000040000795c */ /* 0x000fe20000300000 */
.L_x_30:
[----:B------:R-:W-:Y:S01]  /*2010*/  IMAD.SHL.U32 R100, R100, 0x80, RZ ;  /* 0x0000008064647824 */ /* 0x000fe200078e00ff */
[----:B------:R-:W-:Y:S01]  /*2020*/  UIADD3 UR41, UR43, UR41, URZ ;  /* 0x000000292b297290 */ /* 0x000fe2000fffe03f */
[----:B------:R-:W-:Y:S01]  /*2030*/  SHF.R.S32.HI R11, RZ, 0x1f, R101 ;  /* 0x0000001fff0b7819 */ /* 0x000fe20000011465 */
[----:B------:R-:W-:Y:S01]  /*2040*/  UISETP.GE.U32.AND UP1, UPT, UR43, 0x6, UPT ;  /* 0x000000062b00788c */ /* 0x000fe2000bf26070 */
[----:B------:R-:W-:Y:S01]  /*2050*/  IMAD.SHL.U32 R6, R103, 0x80, RZ ;  /* 0x0000008067067824 */ /* 0x000fe200078e00ff */
[----:B------:R-:W-:Y:S01]  /*2060*/  ULDC UR7, c[0x0][0x288] ;  /* 0x0000a20000077ab9 */ /* 0x000fe20000000800 */
[C---:B------:R-:W-:Y:S01]  /*2070*/  LOP3.LUT R8, R100.reuse, 0x6, R95, 0xf8, !PT ;  /* 0x0000000664087812 */ /* 0x040fe200078ef85f */
[----:B------:R-:W-:Y:S01]  /*2080*/  UISETP.GT.U32.AND UP0, UPT, UR41, 0x5, UPT ;  /* 0x000000052900788c */ /* 0x000fe2000bf04070 */
[----:B------:R-:W-:Y:S01]  /*2090*/  ISETP.GE.AND P0, PT, R100, UR7, PT ;  /* 0x0000000764007c0c */ /* 0x000fe2000bf06270 */
[----:B------:R-:W-:Y:S01]  /*20a0*/  ULDC.64 UR4, c[0x0][0x5d0] ;  /* 0x0001740000047ab9 */ /* 0x000fe20000000a00 */
[--C-:B------:R-:W-:Y:S01]  /*20b0*/  SHF.R.S32.HI R9, RZ, 0x1f, R8.reuse ;  /* 0x0000001fff097819 */ /* 0x100fe20000011408 */
[----:B------:R-:W-:Y:S01]  /*20c0*/  ULDC UR10, c[0x0][0x284] ;  /* 0x0000a100000a7ab9 */ /* 0x000fe20000000800 */
[----:B------:R-:W-:Y:S01]  /*20d0*/  IMAD R0, R11, UR4, RZ ;  /* 0x000000040b007c24 */ /* 0x000fe2000f8e02ff */
[----:B------:R-:W-:Y:S01]  /*20e0*/  UISETP.LT.U32.AND UP0, UPT, UR43, 0x6, UP0 ;  /* 0x000000062b00788c */ /* 0x000fe20008701070 */
[----:B------:R-:W-:Y:S01]  /*20f0*/  ISETP.GE.OR P0, PT, R6, UR10, P0 ;  /* 0x0000000a06007c0c */ /* 0x000fe20008706670 */
[----:B------:R-:W-:Y:S01]  /*2100*/  IMAD.WIDE.U32 R4, R101, UR4, R8 ;  /* 0x0000000465047c25 */ /* 0x000fe2000f8e0008 */
[----:B------:R-:W-:Y:S01]  /*2110*/  ULDC.64 UR8, c[0x0][0x5c8] ;  /* 0x0001720000087ab9 */ /* 0x000fe20000000a00 */
[----:B------:R-:W-:-:S02]  /*2120*/  USEL UR6, URZ, 0x1, !UP0 ;  /* 0x000000013f067887 */ /* 0x000fc4000c000000 */
[----:B------:R-:W-:Y:S01]  /*2130*/  IMAD R3, R101, UR5, R0 ;  /* 0x0000000565037c24 */ /* 0x000fe2000f8e0200 */
[----:B------:R-:W-:Y:S01]  /*2140*/  @UP1 UIMAD.WIDE.U32 UR4, UR41, -0x55555555, URZ ;  /* 0xaaaaaaab290418a5 */ /* 0x000fe2000f8e003f */
[----:B------:R-:W-:Y:S01]  /*2150*/  IMAD.WIDE R104, R103, 0x80, R88 ;  /* 0x0000008067687825 */ /* 0x000fe200078e0258 */
[----:B------:R-:W-:Y:S02]  /*2160*/  ULOP3.LUT UR40, UR40, UR6, URZ, 0x3c, !UPT ;  /* 0x0000000628287292 */ /* 0x000fe4000f8e3c3f */
[----:B------:R-:W-:Y:S01]  /*2170*/  @UP1 USHF.R.U32.HI UR4, URZ, 0x2, UR5 ;  /* 0x000000023f041899 */ /* 0x000fe20008011605 */
[----:B------:R-:W-:Y:S02]  /*2180*/  IMAD.IADD R5, R5, 0x1, R3 ;  /* 0x0000000105057824 */ /* 0x000fe400078e0203 */
[----:B------:R-:W-:Y:S01]  /*2190*/  IMAD R3, R105, UR8, RZ ;  /* 0x0000000869037c24 */ /* 0x000fe2000f8e02ff */
[----:B------:R-:W-:Y:S01]  /*21a0*/  @UP1 ULOP3.LUT UR40, UR40, 0x1, UR4, 0x78, !UPT ;  /* 0x0000000128281892 */ /* 0x000fe2000f8e7804 */
[----:B------:R-:W-:-:S04]  /*21b0*/  IMAD.WIDE.U32 R106, R104, UR8, R4 ;  /* 0x00000008686a7c25 */ /* 0x000fc8000f8e0004 */
[----:B------:R-:W-:Y:S02]  /*21c0*/  IMAD R7, R104, UR9, R3 ;  /* 0x0000000968077c24 */ /* 0x000fe4000f8e0203 */
[----:B------:R-:W-:Y:S01]  /*21d0*/  IMAD.MOV.U32 R0, RZ, RZ, -0x1 ;  /* 0xffffffffff007424 */ /* 0x000fe200078e00ff */
[----:B------:R-:W-:Y:S06]  /*21e0*/  @P0 BRA `(.L_x_32) ;  /* 0x00000040001c0947 */ /* 0x000fec0003800000 */
[----:B-----5:R-:W-:Y:S01]  /*21f0*/  FSETP.NEU.AND P0, PT, R90, RZ, PT ;  /* 0x000000ff5a00720b */ /* 0x020fe20003f0d000 */
[----:B------:R-:W-:Y:S01]  /*2200*/  IMAD.IADD R4, R94, 0x1, -R100 ;  /* 0x000000015e047824 */ /* 0x000fe200078e0a64 */
[----:B------:R-:W-:Y:S01]  /*2210*/  BSSY B0, `(.L_x_32) ;  /* 0x0000404000007945 */ /* 0x000fe20003800000 */
[----:B------:R-:W-:Y:S02]  /*2220*/  IMAD.IADD R3, R99, 0x1, -R6 ;  /* 0x0000000163037824 */ /* 0x000fe400078e0a06 */
[----:B------:R-:W-:Y:S01]  /*2230*/  IMAD.IADD R103, R107, 0x1, R7 ;  /* 0x000000016b677824 */ /* 0x000fe200078e0207 */
[----:B------:R-:W-:-:S04]  /*2240*/  ISETP.GT.AND P2, PT, R4, RZ, PT ;  /* 0x000000ff0400720c */ /* 0x000fc80003f44270 */
[----:B------:R-:W-:-:S03]  /*2250*/  ISETP.GT.AND P1, PT, R3, RZ, P2 ;  /* 0x000000ff0300720c */ /* 0x000fc60001724270 */
[----:B------:R-:W-:Y:S10]  /*2260*/  @!P0 BRA `(.L_x_33) ;  /* 0x0000002c00288947 */ /* 0x000ff40003800000 */
[----:B------:R-:W0:Y:S01]  /*2270*/  LDC.64 R110, c[0x0][0x5b8] ;  /* 0x00016e00ff6e7b82 */ /* 0x000e220000000a00 */
[----:B------:R-:W-:-:S07]  /*2280*/  ULDC.64 UR4, c[0x0][0x5c0] ;  /* 0x0001700000047ab9 */ /* 0x000fce0000000a00 */
[----:B------:R-:W1:Y:S08]  /*2290*/  LDC.64 R112, c[0x0][0x5b0] ;  /* 0x00016c00ff707b82 */ /* 0x000e700000000a00 */
[----:B------:R-:W2:Y:S01]  /*22a0*/  LDC.64 R114, c[0x0][0x5a8] ;  /* 0x00016a00ff727b82 */ /* 0x000ea20000000a00 */
[-C--:B0-----:R-:W-:Y:S02]  /*22b0*/  IMAD R6, R11, R110.reuse, RZ ;  /* 0x0000006e0b067224 */ /* 0x081fe400078e02ff */
[----:B------:R-:W-:-:S04]  /*22c0*/  IMAD.WIDE.U32 R108, R101, R110, R8 ;  /* 0x0000006e656c7225 */ /* 0x000fc800078e0008 */
[----:B------:R-:W-:Y:S02]  /*22d0*/  IMAD R107, R101, R111, R6 ;  /* 0x0000006f656b7224 */ /* 0x000fe400078e0206 */
[-C--:B-1----:R-:W-:Y:S02]  /*22e0*/  IMAD R5, R105, R112.reuse, RZ ;  /* 0x0000007069057224 */ /* 0x082fe400078e02ff */
[----:B------:R-:W-:Y:S02]  /*22f0*/  IMAD.IADD R13, R109, 0x1, R107 ;  /* 0x000000016d0d7824 */ /* 0x000fe400078e026b */
[----:B------:R-:W-:Y:S02]  /*2300*/  IMAD.MOV.U32 R12, RZ, RZ, R108 ;  /* 0x000000ffff0c7224 */ /* 0x000fe400078e006c */
[C---:B------:R-:W-:Y:S02]  /*2310*/  IMAD R111, R104.reuse, R113, R5 ;  /* 0x00000071686f7224 */ /* 0x040fe400078e0205 */
[----:B------:R-:W-:-:S04]  /*2320*/  IMAD.WIDE.U32 R6, R104, R112, R12 ;  /* 0x0000007068067225 */ /* 0x000fc800078e000c */
[----:B------:R-:W-:Y:S01]  /*2330*/  IMAD.IADD R5, R7, 0x1, R111 ;  /* 0x0000000107057824 */ /* 0x000fe200078e026f */
[----:B--2---:R-:W-:-:S04]  /*2340*/  LEA R14, P0, R6, R114, 0x1 ;  /* 0x00000072060e7211 */ /* 0x004fc800078008ff */
[----:B------:R-:W-:-:S05]  /*2350*/  LEA.HI.X R15, R6, R115, R5, 0x1, P0 ;  /* 0x00000073060f7211 */ /* 0x000fca00000f0c05 */
[----:B------:R0:W2:Y:S01]  /*2360*/  @P1 LDG.E.LTC128B.U16 R5, desc[UR38][R14.64] ;  /* 0x000000260e051981 */ /* 0x0000a2000c1e1520 */
[----:B------:R-:W-:Y:S01]  /*2370*/  LEA R10, P0, R106, UR4, 0x1 ;  /* 0x000000046a0a7c11 */ /* 0x000fe2000f8008ff */
[----:B------:R-:W-:Y:S01]  /*2380*/  IMAD.WIDE.U32 R6, R104, R112, R8 ;  /* 0x0000007068067225 */ /* 0x000fe200078e0008 */
[----:B------:R-:W-:Y:S03]  /*2390*/  BSSY B1, `(.L_x_34) ;  /* 0x0000012000017945 */ /* 0x000fe60003800000 */
[----:B------:R-:W-:Y:S02]  /*23a0*/  IMAD.IADD R7, R111, 0x1, R7 ;  /* 0x000000016f077824 */ /* 0x000fe400078e0207 */
[----:B------:R-:W-:Y:S01]  /*23b0*/  IMAD.WIDE.U32 R20, R101, R110, R6 ;  /* 0x0000006e65147225 */ /* 0x000fe200078e0006 */
[----:B0-----:R-:W-:-:S03]  /*23c0*/  SHF.L.U64.HI R15, R112, 0x3, R113 ;  /* 0x00000003700f7819 */ /* 0x001fc60000010271 */
[----:B------:R-:W-:Y:S01]  /*23d0*/  IMAD.IADD R7, R107, 0x1, R21 ;  /* 0x000000016b077824 */ /* 0x000fe200078e0215 */
[----:B------:R-:W-:Y:S01]  /*23e0*/  LEA R6, P4, R20, R114, 0x1 ;  /* 0x0000007214067211 */ /* 0x000fe200078808ff */
[----:B------:R-:W-:-:S03]  /*23f0*/  IMAD.SHL.U32 R14, R112, 0x8, RZ ;  /* 0x00000008700e7824 */ /* 0x000fc600078e00ff */
[----:B------:R-:W-:Y:S01]  /*2400*/  LEA.HI.X R7, R20, R115, R7, 0x1, P4 ;  /* 0x0000007314077211 */ /* 0x000fe200020f0c07 */
[----:B--2---:R-:W-:-:S05]  /*2410*/  HADD2.F32 R11, -RZ, R5.H0_H0 ;  /* 0x20000005ff0b7230 */ /* 0x004fca0000004100 */
[----:B------:R-:W-:-:S04]  /*2420*/  FMUL R11, R11, R90 ;  /* 0x0000005a0b0b7220 */ /* 0x000fc80000400000 */
[----:B------:R-:W-:Y:S01]  /*2430*/  FFMA R24, R24, R23, R11 ;  /* 0x0000001718187223 */ /* 0x000fe2000000000b */
[----:B------:R-:W-:Y:S02]  /*2440*/  LEA.HI.X R11, R106, UR5, R103, 0x1, P0 ;  /* 0x000000056a0b7c11 */ /* 0x000fe400080f0c67 */
[----:B------:R-:W-:Y:S02]  /*2450*/  ISETP.GT.AND P0, PT, R4, 0x1, PT ;  /* 0x000000010400780c */ /* 0x000fe40003f04270 */
[----:B------:R-:W-:Y:S02]  /*2460*/  F2FP.F16.F32.PACK_AB R24, RZ, R24 ;  /* 0x00000018ff18723e */ /* 0x000fe400000000ff */
[----:B------:R-:W-:-:S03]  /*2470*/  ISETP.GT.AND P3, PT, R3, RZ, P0 ;  /* 0x000000ff0300720c */ /* 0x000fc60000764270 */
[----:B------:R0:W-:Y:S10]  /*2480*/  @P1 STG.E.U16 desc[UR38][R10.64], R24 ;  /* 0x000000180a001986 */ /* 0x0001f4000c101526 */
[----:B------:R-:W-:Y:S05]  /*2490*/  @!P3 BRA `(.L_x_35) ;  /* 0x000000000004b947 */ /* 0x000fea0003800000 */
[----:B------:R1:W5:Y:S02]  /*24a0*/  LDG.E.LTC128B.U16 R5, desc[UR38][R6.64+0x2] ;  /* 0x0000022606057981 */ /* 0x000364000c1e1520 */
.L_x_35:
[----:B------:R-:W-:Y:S05]  /*24b0*/  BSYNC B1 ;  /* 0x0000000000017941 */ /* 0x000fea0003800000 */
.L_x_34:
[----:B-----5:R-:W-:Y:S01]  /*24c0*/  HADD2.F32 R103, -RZ, R5.H0_H0 ;  /* 0x20000005ff677230 */ /* 0x020fe20000004100 */
[----:B------:R-:W-:Y:S01]  /*24d0*/  ISETP.GT.AND P2, PT, R3, 0x8, P2 ;  /* 0x000000080300780c */ /* 0x000fe20001744270 */
[----:B------:R-:W-:Y:S01]  /*24e0*/  IMAD.WIDE.U32 R20, R104, R112, R14 ;  /* 0x0000007068147225 */ /* 0x000fe200078e000e */
[----:B0-----:R-:W-:-:S03]  /*24f0*/  PRMT R24, R5, 0x7610, R24 ;  /* 0x0000761005187816 */ /* 0x001fc60000000018 */
[----:B------:R-:W-:Y:S01]  /*2500*/  FMUL R12, R103, R90 ;  /* 0x0000005a670c7220 */ /* 0x000fe20000400000 */
[----:B------:R-:W-:Y:S01]  /*2510*/  IMAD.IADD R111, R111, 0x1, R21 ;  /* 0x000000016f6f7824 */ /* 0x000fe200078e0215 */
[----:B------:R-:W-:Y:S02]  /*2520*/  IADD3 R108, P1, R108, R20, RZ ;  /* 0x000000146c6c7210 */ /* 0x000fe40007f3e0ff */
[----:B------:R-:W-:-:S03]  /*2530*/  FFMA R12, R25, R23, R12 ;  /* 0x00000017190c7223 */ /* 0x000fc6000000000c */
[----:B------:R-:W-:Y:S01]  /*2540*/  IMAD.X R13, R111, 0x1, R13, P1 ;  /* 0x000000016f0d7824 */ /* 0x000fe200008e060d */
[C---:B------:R-:W-:Y:S02]  /*2550*/  LEA R14, P1, R108.reuse, R114, 0x1 ;  /* 0x000000726c0e7211 */ /* 0x040fe400078208ff */
[----:B------:R-:W-:Y:S02]  /*2560*/  F2FP.F16.F32.PACK_AB R12, RZ, R12 ;  /* 0x0000000cff0c723e */ /* 0x000fe400000000ff */
[----:B------:R-:W-:Y:S02]  /*2570*/  LEA.HI.X R15, R108, R115, R13, 0x1, P1 ;  /* 0x000000736c0f7211 */ /* 0x000fe400008f0c0d */
[----:B------:R-:W-:-:S05]  /*2580*/  PRMT R21, R12, 0x7610, R21 ;  /* 0x000076100c157816 */ /* 0x000fca0000000015 */
[----:B------:R0:W-:Y:S04]  /*2590*/  @P3 STG.E.U16 desc[UR38][R10.64+0x2], R21 ;  /* 0x000002150a003986 */ /* 0x0001e8000c101526 */
[----:B------:R-:W2:Y:S01]  /*25a0*/  @P2 LDG.E.LTC128B.U16 R24, desc[UR38][R14.64] ;  /* 0x000000260e182981 */ /* 0x000ea2000c1e1520 */
[----:B------:R-:W-:Y:S01]  /*25b0*/  IADD3 R20, P1, R8, R20, RZ ;  /* 0x0000001408147210 */ /* 0x000fe20007f3e0ff */
[----:B------:R-:W-:Y:S01]  /*25c0*/  BSSY B1, `(.L_x_36) ;  /* 0x0000011000017945 */ /* 0x000fe20003800000 */
[----:B------:R-:W-:Y:S02]  /*25d0*/  SHF.L.U64.HI R13, R91, 0x1, R92 ;  /* 0x000000015b0d7819 */ /* 0x000fe4000001025c */
[----:B------:R-:W-:Y:S01]  /*25e0*/  ISETP.GT.AND P0, PT, R3, 0x8, P0 ;  /* 0x000000080300780c */ /* 0x000fe20000704270 */
[----:B0-----:R-:W-:Y:S01]  /*25f0*/  IMAD.X R21, R9, 0x1, R111, P1 ;  /* 0x0000000109157824 */ /* 0x001fe200008e066f */
[----:B------:R-:W-:Y:S01]  /*2600*/  LEA R12, P1, R91, R10, 0x1 ;  /* 0x0000000a5b0c7211 */ /* 0x000fe200078208ff */
[----:B------:R-:W-:-:S04]  /*2610*/  IMAD.WIDE.U32 R20, R101, R110, R20 ;  /* 0x0000006e65147225 */ /* 0x000fc800078e0014 */
[----:B------:R-:W-:Y:S01]  /*2620*/  IMAD.X R13, R13, 0x1, R11, P1 ;  /* 0x000000010d0d7824 */ /* 0x000fe200008e060b */
[----:B------:R-:W-:Y:S01]  /*2630*/  LEA R8, P3, R20, R114, 0x1 ;  /* 0x0000007214087211 */ /* 0x000fe200078608ff */
[----:B------:R-:W-:-:S05]  /*2640*/  IMAD.IADD R9, R107, 0x1, R21 ;  /* 0x000000016b097824 */ /* 0x000fca00078e0215 */
[----:B------:R-:W-:Y:S01]  /*2650*/  LEA.HI.X R9, R20, R115, R9, 0x1, P3 ;  /* 0x0000007314097211 */ /* 0x000fe200018f0c09 */
[----:B--2---:R-:W-:-:S05]  /*2660*/  HADD2.F32 R5, -RZ, R24.H0_H0 ;  /* 0x20000018ff057230 */ /* 0x004fca0000004100 */
[----:B------:R-:W-:-:S04]  /*2670*/  FMUL R5, R5, R90 ;  /* 0x0000005a05057220 */ /* 0x000fc80000400000 */
[----:B------:R-:W-:-:S05]  /*2680*/  FFMA R5, R26, R23, R5 ;  /* 0x000000171a057223 */ /* 0x000fca0000000005 */
[----:B------:R-:W-:-:S05]  /*2690*/  F2FP.F16.F32.PACK_AB R5, RZ, R5 ;  /* 0x00000005ff05723e */ /* 0x000fca00000000ff */
[----:B------:R0:W-:Y:S01]  /*26a0*/  @P2 STG.E.U16 desc[UR38][R12.64], R5 ;  /* 0x000000050c002986 */ /* 0x0001e2000c101526 */
[----:B------:R-:W-:Y:S05]  /*26b0*/  @!P0 BRA `(.L_x_37) ;  /* 0x0000000000048947 */ /* 0x000fea0003800000 */
[----:B------:R2:W5:Y:S02]  /*26c0*/  LDG.E.LTC128B.U16 R24, desc[UR38][R8.64+0x2] ;  /* 0x0000022608187981 */ /* 0x000564000c1e1520 */
.L_x_37:
[----:B------:R-:W-:Y:S05]  /*26d0*/  BSYNC B1 ;  /* 0x0000000000017941 */ /* 0x000fea0003800000 */
.L_x_36:
[----:B0----5:R-:W-:Y:S01]  /*26e0*/  HADD2.F32 R5, -RZ, R24.H0_H0 ;  /* 0x20000018ff057230 */ /* 0x021fe20000004100 */
[----:B------:R-:W-:Y:S01]  /*26f0*/  ISETP.GT.AND P1, PT, R4, 0x8, PT ;  /* 0x000000080400780c */ /* 0x000fe20003f24270 */
[----:B------:R-:W-:Y:S03]  /*2700*/  BSSY B1, `(.L_x_38) ;  /* 0x0000008000017945 */ /* 0x000fe60003800000 */
[----:B------:R-:W-:Y:S01]  /*2710*/  FMUL R14, R5, R90 ;  /* 0x0000005a050e7220 */ /* 0x000fe20000400000 */
[----:B------:R-:W-:-:S03]  /*2720*/  ISETP.GT.AND P2, PT, R3, RZ, P1 ;  /* 0x000000ff0300720c */ /* 0x000fc60000f44270 */
[----:B------:R-:W-:-:S05]  /*2730*/  FFMA R14, R27, R23, R14 ;  /* 0x000000171b0e7223 */ /* 0x000fca000000000e */
[----:B------:R-:W-:-:S05]  /*2740*/  F2FP.F16.F32.PACK_AB R14, RZ, R14 ;  /* 0x0000000eff0e723e */ /* 0x000fca00000000ff */
[----:B------:R0:W-:Y:S01]  /*2750*/  @P0 STG.E.U16 desc[UR38][R12.64+0x2], R14 ;  /* 0x0000020e0c000986 */ /* 0x0001e2000c101526 */
[----:B------:R-:W-:Y:S05]  /*2760*/  @!P2 BRA `(.L_x_39) ;  /* 0x000000000004a947 */ /* 0x000fea0003800000 */
[----:B------:R3:W5:Y:S02]  /*2770*/  LDG.E.LTC128B.U16 R24, desc[UR38][R6.64+0x10] ;  /* 0x0000102606187981 */ /* 0x000764000c1e1520 */
.L_x_39:
[----:B------:R-:W-:Y:S05]  /*2780*/  BSYNC B1 ;  /* 0x0000000000017941 */ /* 0x000fea0003800000 */
.L_x_38:
[----:B-----5:R-:W-:Y:S01]  /*2790*/  HADD2.F32 R5, -RZ, R24.H0_H0 ;  /* 0x20000018ff057230 */ /* 0x020fe20000004100 */
        /* <DEDUP_REMOVED lines=9> */
.L_x_41:
[----:B------:R-:W-:Y:S05]  /*2830*/  BSYNC B1 ;  /* 0x0000000000017941 */ /* 0x000fea0003800000 */
.L_x_40:
[----:B----45:R-:W-:Y:S01]  /*2840*/  HADD2.F32 R5, -RZ, R24.H0_H0 ;  /* 0x20000018ff057230 */ /* 0x030fe20000004100 */
[----:B------:R-:W-:Y:S01]  /*2850*/  ISETP.GT.AND P1, PT, R3, 0x8, P1 ;  /* 0x000000080300780c */ /* 0x000fe20000f24270 */
[----:B------:R-:W-:Y:S03]  /*2860*/  BSSY B1, `(.L_x_42) ;  /* 0x0000007000017945 */ /* 0x000fe60003800000 */
[----:B0-----:R-:W-:-:S04]  /*2870*/  FMUL R14, R5, R90 ;  /* 0x0000005a050e7220 */ /* 0x001fc80000400000 */
[----:B------:R-:W-:-:S05]  /*2880*/  FFMA R14, R29, R23, R14 ;  /* 0x000000171d0e7223 */ /* 0x000fca000000000e */
[----:B------:R-:W-:-:S05]  /*2890*/  F2FP.F16.F32.PACK_AB R14, RZ, R14 ;  /* 0x0000000eff0e723e */ /* 0x000fca00000000ff */
[----:B------:R0:W-:Y:S01]  /*28a0*/  @P3 STG.E.U16 desc[UR38][R10.64+0x12], R14 ;  /* 0x0000120e0a003986 */ /* 0x0001e2000c101526 */
[----:B------:R-:W-:Y:S05]  /*28b0*/  @!P1 BRA `(.L_x_43) ;  /* 0x0000000000049947 */ /* 0x000fea0003800000 */
[----:B------:R4:W5:Y:S02]  /*28c0*/  LDG.E.LTC128B.U16 R24, desc[UR38][R8.64+0x10] ;  /* 0x0000102608187981 */ /* 0x000964000c1e1520 */
.L_x_43:
[----:B------:R-:W-:Y:S05]  /*28d0*/  BSYNC B1 ;  /* 0x0000000000017941 */ /* 0x000fea0003800000 */
.L_x_42:
[----:B-----5:R-:W-:Y:S01]  /*28e0*/  HADD2.F32 R5, -RZ, R24.H0_H0 ;  /* 0x20000018ff057230 */ /* 0x020fe20000004100 */
[----:B------:R-:W-:Y:S01]  /*28f0*/  ISETP.GT.AND P0, PT, R3, 0x8, P0 ;  /* 0x000000080300780c */ /* 0x000fe20000704270 */
[----:B------:R-:W-:Y:S03]  /*2900*/  BSSY B1, `(.L_x_44) ;  /* 0x0000007000017945 */ /* 0x000fe60003800000 */
[----:B------:R-:W-:-:S04]  /*2910*/  FMUL R5, R5, R90 ;  /* 0x0000005a05057220 */ /* 0x000fc80000400000 */
[----:B------:R-:W-:-:S05]  /*2920*/  FFMA R5, R30, R23, R5 ;  /* 0x000000171e057223 */ /* 0x000fca0000000005 */
[----:B------:R-:W-:-:S05]  /*2930*/  F2FP.F16.F32.PACK_AB R5, RZ, R5 ;  /* 0x00000005ff05723e */ /* 0x000fca00000000ff */
[----:B------:R0:W-:Y:S01]  /*2940*/  @P1 STG.E.U16 desc[UR38][R12.64+0x10], R5 ;  /* 0x000010050c001986 */ /* 0x0001e2000c101526 */
[----:B------:R-:W-:Y:S05]  /*2950*/  @!P0 BRA `(.L_x_45) ;  /* 0x0000000000048947 */ /* 0x000fea0003800000 */
[----:B------:R0:W5:Y:S02]  /*2960*/  LDG.E.LTC128B.U16 R24, desc[UR38][R8.64+0x12] ;  /* 0x0000122608187981 */ /* 0x000164000c1e1520 */
.L_x_45:
[----:B------:R-:W-:Y:S05]  /*2970*/  BSYNC B1 ;  /* 0x0000000000017941 */ /* 0x000fea0003800000 */
.L_x_44:
        /* <DEDUP_REMOVED lines=10> */
.L_x_47:
[----:B------:R-:W-:Y:S05]  /*2a20*/  BSYNC B1 ;  /* 0x0000000000017941 */ /* 0x000fea0003800000 */
.L_x_46:
        /* <DEDUP_REMOVED lines=10> */
.L_x_49:
[----:B------:R-:W-:Y:S05]  /*2ad0*/  BSYNC B1 ;  /* 0x0000000000017941 */ /* 0x000fea0003800000 */
.L_x_48:
[----:B0----5:R-:W-:Y:S01]  /*2ae0*/  HADD2.F32 R5, -RZ, R24.H0_H0 ;  /* 0x20000018ff057230 */ /* 0x021fe20000004100 */
        /* <DEDUP_REMOVED lines=8> */
.L_x_51:
[----:B------:R-:W-:Y:S05]  /*2b70*/  BSYNC B1 ;  /* 0x0000000000017941 */ /* 0x000fea0003800000 */
.L_x_50:
        /* <DEDUP_REMOVED lines=9> */
.L_x_53:
[----:B------:R-:W-:Y:S05]  /*2c10*/  BSYNC B1 ;  /* 0x0000000000017941 */ /* 0x000fea0003800000 */
.L_x_52:
        /* <DEDUP_REMOVED lines=10> */
.L_x_55:
[----:B------:R-:W-:Y:S05]  /*2cc0*/  BSYNC B1 ;  /* 0x0000000000017941 */ /* 0x000fea0003800000 */
.L_x_54:
        /* <DEDUP_REMOVED lines=10> */
.L_x_57:
[----:B------:R-:W-:Y:S05]  /*2d70*/  BSYNC B1 ;  /* 0x0000000000017941 */ /* 0x000fea0003800000 */
.L_x_56:
        /* <DEDUP_REMOVED lines=9> */
.L_x_59:
[----:B------:R-:W-:Y:S05]  /*2e10*/  BSYNC B1 ;  /* 0x0000000000017941 */ /* 0x000fea0003800000 */
.L_x_58:
        /* <DEDUP_REMOVED lines=9> */
.L_x_61:
[----:B------:R-:W-:Y:S05]  /*2eb0*/  BSYNC B1 ;  /* 0x0000000000017941 */ /* 0x000fea0003800000 */
.L_x_60:
        /* <DEDUP_REMOVED lines=10> */
.L_x_63:
[----:B------:R-:W-:Y:S05]  /*2f60*/  BSYNC B1 ;  /* 0x0000000000017941 */ /* 0x000fea0003800000 */
.L_x_62:
        /* <DEDUP_REMOVED lines=10> */
.L_x_65:
[----:B------:R-:W-:Y:S05]  /*3010*/  BSYNC B1 ;  /* 0x0000000000017941 */ /* 0x000fea0003800000 */
.L_x_64:
        /* <DEDUP_REMOVED lines=9> */
.L_x_67:
[----:B------:R-:W-:Y:S05]  /*30b0*/  BSYNC B1 ;  /* 0x0000000000017941 */ /* 0x000fea0003800000 */
.L_x_66:
        /* <DEDUP_REMOVED lines=9> */
.L_x_69:
[----:B------:R-:W-:Y:S05]  /*3150*/  BSYNC B1 ;  /* 0x0000000000017941 */ /* 0x000fea0003800000 */
.L_x_68:
        /* <DEDUP_REMOVED lines=10> */
.L_x_71:
[----:B------:R-:W-:Y:S05]  /*3200*/  BSYNC B1 ;  /* 0x0000000000017941 */ /* 0x000fea0003800000 */
.L_x_70:
        /* <DEDUP_REMOVED lines=10> */
.L_x_73:
[----:B------:R-:W-:Y:S05]  /*32b0*/  BSYNC B1 ;  /* 0x0000000000017941 */ /* 0x000fea0003800000 */
.L_x_72:
        /* <DEDUP_REMOVED lines=9> */
.L_x_75:
[----:B------:R-:W-:Y:S05]  /*3350*/  BSYNC B1 ;  /* 0x0000000000017941 */ /* 0x000fea0003800000 */
.L_x_74:
        /* <DEDUP_REMOVED lines=9> */
.L_x_77:
[----:B------:R-:W-:Y:S05]  /*33f0*/  BSYNC B1 ;  /* 0x0000000000017941 */ /* 0x000fea0003800000 */
.L_x_76:
        /* <DEDUP_REMOVED lines=10> */
.L_x_79:
[----:B------:R-:W-:Y:S05]  /*34a0*/  BSYNC B1 ;  /* 0x0000000000017941 */ /* 0x000fea0003800000 */
.L_x_78:
        /* <DEDUP_REMOVED lines=10> */
.L_x_81:
[----:B------:R-:W-:Y:S05]  /*3550*/  BSYNC B1 ;  /* 0x0000000000017941 */ /* 0x000fea0003800000 */
.L_x_80:
        /* <DEDUP_REMOVED lines=9> */
.L_x_83:
[----:B------:R-:W-:Y:S05]  /*35f0*/  BSYNC B1 ;  /* 0x0000000000017941 */ /* 0x000fea0003800000 */
.L_x_82:
        /* <DEDUP_REMOVED lines=9> */
.L_x_85:
[----:B------:R-:W-:Y:S05]  /*3690*/  BSYNC B1 ;  /* 0x0000000000017941 */ /* 0x000fea0003800000 */
.L_x_84:
        /* <DEDUP_REMOVED lines=10> */
.L_x_87:
[----:B------:R-:W-:Y:S05]  /*3740*/  BSYNC B1 ;  /* 0x0000000000017941 */ /* 0x000fea0003800000 */
.L_x_86:
        /* <DEDUP_REMOVED lines=10> */
.L_x_89:
[----:B------:R-:W-:Y:S05]  /*37f0*/  BSYNC B1 ;  /* 0x0000000000017941 */ /* 0x000fea0003800000 */
.L_x_88:
        /* <DEDUP_REMOVED lines=9> */
.L_x_91:
[----:B------:R-:W-:Y:S05]  /*3890*/  BSYNC B1 ;  /* 0x0000000000017941 */ /* 0x000fea0003800000 */
.L_x_90:
        /* <DEDUP_REMOVED lines=9> */
.L_x_93:
[----:B------:R-:W-:Y:S05]  /*3930*/  BSYNC B1 ;  /* 0x0000000000017941 */ /* 0x000fea0003800000 */
.L_x_92:
        /* <DEDUP_REMOVED lines=10> */
.L_x_95:
[----:B------:R-:W-:Y:S05]  /*39e0*/  BSYNC B1 ;  /* 0x0000000000017941 */ /* 0x000fea0003800000 */
.L_x_94:
        /* <DEDUP_REMOVED lines=10> */
.L_x_97:
[----:B------:R-:W-:Y:S05]  /*3a90*/  BSYNC B1 ;  /* 0x0000000000017941 */ /* 0x000fea0003800000 */
.L_x_96:
        /* <DEDUP_REMOVED lines=9> */
.L_x_99:
[----:B------:R-:W-:Y:S05]  /*3b30*/  BSYNC B1 ;  /* 0x0000000000017941 */ /* 0x000fea0003800000 */
.L_x_98:
        /* <DEDUP_REMOVED lines=9> */
.L_x_101:
[----:B------:R-:W-:Y:S05]  /*3bd0*/  BSYNC B1 ;  /* 0x0000000000017941 */ /* 0x000fea0003800000 */
.L_x_100:
        /* <DEDUP_REMOVED lines=10> */
.L_x_103:
[----:B------:R-:W-:Y:S05]  /*3c80*/  BSYNC B1 ;  /* 0x0000000000017941 */ /* 0x000fea0003800000 */
.L_x_102:
        /* <DEDUP_REMOVED lines=10> */
.L_x_105:
[----:B------:R-:W-:Y:S05]  /*3d30*/  BSYNC B1 ;  /* 0x0000000000017941 */ /* 0x000fea0003800000 */
.L_x_104:
        /* <DEDUP_REMOVED lines=9> */
.L_x_107:
[----:B------:R-:W-:Y:S05]  /*3dd0*/  BSYNC B1 ;  /* 0x0000000000017941 */ /* 0x000fea0003800000 */
.L_x_106:
        /* <DEDUP_REMOVED lines=9> */
.L_x_109:
[----:B------:R-:W-:Y:S05]  /*3e70*/  BSYNC B1 ;  /* 0x0000000000017941 */ /* 0x000fea0003800000 */
.L_x_108:
        /* <DEDUP_REMOVED lines=10> */
.L_x_111:
[----:B------:R-:W-:Y:S05]  /*3f20*/  BSYNC B1 ;  /* 0x0000000000017941 */ /* 0x000fea0003800000 */
.L_x_110:
        /* <DEDUP_REMOVED lines=10> */
.L_x_113:
[----:B------:R-:W-:Y:S05]  /*3fd0*/  BSYNC B1 ;  /* 0x0000000000017941 */ /* 0x000fea0003800000 */
.L_x_112:
        /* <DEDUP_REMOVED lines=9> */
.L_x_115:
[----:B------:R-:W-:Y:S05]  /*4070*/  BSYNC B1 ;  /* 0x0000000000017941 */ /* 0x000fea0003800000 */
.L_x_114:
        /* <DEDUP_REMOVED lines=9> */
.L_x_117:
[----:B------:R-:W-:Y:S05]  /*4110*/  BSYNC B1 ;  /* 0x0000000000017941 */ /* 0x000fea0003800000 */
.L_x_116:
        /* <DEDUP_REMOVED lines=10> */
.L_x_119:
[----:B------:R-:W-:Y:S05]  /*41c0*/  BSYNC B1 ;  /* 0x0000000000017941 */ /* 0x000fea0003800000 */
.L_x_118:
        /* <DEDUP_REMOVED lines=10> */
.L_x_121:
[----:B------:R-:W-:Y:S05]  /*4270*/  BSYNC B1 ;  /* 0x0000000000017941 */ /* 0x000fea0003800000 */
.L_x_120:
        /* <DEDUP_REMOVED lines=9> */
.L_x_123:
[----:B------:R-:W-:Y:S05]  /*4310*/  BSYNC B1 ;  /* 0x0000000000017941 */ /* 0x000fea0003800000 */
.L_x_122:
        /* <DEDUP_REMOVED lines=9> */
.L_x_125:
[----:B------:R-:W-:Y:S05]  /*43b0*/  BSYNC B1 ;  /* 0x0000000000017941 */ /* 0x000fea0003800000 */
.L_x_124:
        /* <DEDUP_REMOVED lines=10> */
.L_x_127:
[----:B------:R-:W-:Y:S05]  /*4460*/  BSYNC B1 ;  /* 0x0000000000017941 */ /* 0x000fea0003800000 */
.L_x_126:
        /* <DEDUP_REMOVED lines=10> */
.L_x_129:
[----:B------:R-:W-:Y:S05]  /*4510*/  BSYNC B1 ;  /* 0x0000000000017941 */ /* 0x000fea0003800000 */
.L_x_128:
        /* <DEDUP_REMOVED lines=9> */
.L_x_131:
[----:B------:R-:W-:Y:S05]  /*45b0*/  BSYNC B1 ;  /* 0x0000000000017941 */ /* 0x000fea0003800000 */
.L_x_130:
        /* <DEDUP_REMOVED lines=9> */
.L_x_133:
[----:B------:R-:W-:Y:S05]  /*4650*/  BSYNC B1 ;  /* 0x0000000000017941 */ /* 0x000fea0003800000 */
.L_x_132:
        /* <DEDUP_REMOVED lines=10> */
.L_x_135:
[----:B------:R-:W-:Y:S05]  /*4700*/  BSYNC B1 ;  /* 0x0000000000017941 */ /* 0x000fea0003800000 */
.L_x_134:
        /* <DEDUP_REMOVED lines=10> */
.L_x_137:
[----:B------:R-:W-:Y:S05]  /*47b0*/  BSYNC B1 ;  /* 0x0000000000017941 */ /* 0x000fea0003800000 */
.L_x_136:
        /* <DEDUP_REMOVED lines=9> */
.L_x_139:
[----:B------:R-:W-:Y:S05]  /*4850*/  BSYNC B1 ;  /* 0x0000000000017941 */ /* 0x000fea0003800000 */
.L_x_138:
        /* <DEDUP_REMOVED lines=9> */
.L_x_141:
[----:B------:R-:W-:Y:S05]  /*48f0*/  BSYNC B1 ;  /* 0x0000000000017941 */ /* 0x000fea0003800000 */
.L_x_140:
        /* <DEDUP_REMOVED lines=10> */
.L_x_143:
[----:B------:R-:W-:Y:S05]  /*49a0*/  BSYNC B1 ;  /* 0x0000000000017941 */ /* 0x000fea0003800000 */
.L_x_142:
        /* <DEDUP_REMOVED lines=10> */
.L_x_145:
[----:B------:R-:W-:Y:S05]  /*4a50*/  BSYNC B1 ;  /* 0x0000000000017941 */ /* 0x000fea0003800000 */
.L_x_144:
        /* <DEDUP_REMOVED lines=9> */
.L_x_147:
[----:B------:R-:W-:Y:S05]  /*4af0*/  BSYNC B1 ;  /* 0x0000000000017941 */ /* 0x000fea0003800000 */
.L_x_146:
        /* <DEDUP_REMOVED lines=9> */
.L_x_149:
[----:B------:R-:W-:Y:S05]  /*4b90*/  BSYNC B1 ;  /* 0x0000000000017941 */ /* 0x000fea0003800000 */
.L_x_148:
        /* <DEDUP_REMOVED lines=10> */
.L_x_151:
[----:B------:R-:W-:Y:S05]  /*4c40*/  BSYNC B1 ;  /* 0x0000000000017941 */ /* 0x000fea0003800000 */
.L_x_150:
[----:B-----5:R-:W-:Y:S01]  /*4c50*/  HADD2.F32 R5, -RZ, R24.H0_H0 ;  /* 0x20000018ff057230 */ /* 0x020fe20000004100 */
[----:B------:R-:W-:Y:S01]  /*4c60*/  ISETP.GT.AND P0, PT, R4, 0x79, PT ;  /* 0x000000790400780c */ /* 0x000fe20003f04270 */
[----:B------:R-:W-:Y:S01]  /*4c70*/  @P2 IMAD.MOV.U32 R4, RZ, RZ, R10 ;  /* 0x000000ffff042224 */ /* 0x000fe200078e000a */
[----:B------:R-:W-:Y:S02]  /*4c80*/  BSSY B1, `(.L_x_152) ;  /* 0x000000a000017945 */ /* 0x000fe40003800000 */
[----:B------:R-:W-:Y:S01]  /*4c90*/  FMUL R5, R5, R90 ;  /* 0x0000005a05057220 */ /* 0x000fe20000400000 */
[----:B------:R-:W-:-:S03]  /*4ca0*/  ISETP.GT.AND P3, PT, R3, RZ, P0 ;  /* 0x000000ff0300720c */ /* 0x000fc60000764270 */
[----:B------:R-:W-:-:S05]  /*4cb0*/  FFMA R5, R84, R23, R5 ;  /* 0x0000001754057223 */ /* 0x000fca0000000005 */
[----:B------:R-:W-:-:S04]  /*4cc0*/  F2FP.F16.F32.PACK_AB R5, RZ, R5 ;  /* 0x00000005ff05723e */ /* 0x000fc800000000ff */
[----:B0-----:R-:W-:Y:S01]  /*4cd0*/  PRMT R14, R5, 0x7610, R14 ;  /* 0x00007610050e7816 */ /* 0x001fe2000000000e */
[----:B------:R-:W-:-:S05]  /*4ce0*/  @P2 IMAD.MOV.U32 R5, RZ, RZ, R11 ;  /* 0x000000ffff052224 */ /* 0x000fca00078e000b */
[----:B------:R0:W-:Y:S01]  /*4cf0*/  @P2 STG.E.U16 desc[UR38][R4.64+0xf0], R14 ;  /* 0x0000f00e04002986 */ /* 0x0001e2000c101526 */
[----:B------:R-:W-:Y:S05]  /*4d00*/  @!P3 BRA `(.L_x_153) ;  /* 0x000000000004b947 */ /* 0x000fea0003800000 */
[----:B------:R0:W5:Y:S02]  /*4d10*/  LDG.E.LTC128B.U16 R24, desc[UR38][R6.64+0xf2] ;  /* 0x0000f22606187981 */ /* 0x000164000c1e1520 */
.L_x_153:
[----:B------:R-:W-:Y:S05]  /*4d20*/  BSYNC B1 ;  /* 0x0000000000017941 */ /* 0x000fea0003800000 */
.L_x_152:
        /* <DEDUP_REMOVED lines=9> */
.L_x_155:
[----:B------:R-:W-:Y:S05]  /*4dc0*/  BSYNC B1 ;  /* 0x0000000000017941 */ /* 0x000fea0003800000 */
.L_x_154:
[----:B-----5:R-:W-:Y:S01]  /*4dd0*/  HADD2.F32 R5, -RZ, R24.H0_H0 ;  /* 0x20000018ff057230 */ /* 0x020fe20000004100 */
[----:B------:R-:W-:Y:S01]  /*4de0*/  ISETP.GT.AND P0, PT, R3, 0x8, P0 ;  /* 0x000000080300780c */ /* 0x000fe20000704270 */
[----:B0-----:R-:W-:Y:S01]  /*4df0*/  @P1 IMAD.MOV.U32 R4, RZ, RZ, R12 ;  /* 0x000000ffff041224 */ /* 0x001fe200078e000c */
[----:B------:R-:W-:Y:S02]  /*4e00*/  BSSY B1, `(.L_x_156) ;  /* 0x0000009000017945 */ /* 0x000fe40003800000 */
[----:B------:R-:W-:-:S04]  /*4e10*/  FMUL R5, R5, R90 ;  /* 0x0000005a05057220 */ /* 0x000fc80000400000 */
[----:B------:R-:W-:-:S05]  /*4e20*/  FFMA R5, R86, R23, R5 ;  /* 0x0000001756057223 */ /* 0x000fca0000000005 */
[----:B------:R-:W-:-:S04]  /*4e30*/  F2FP.F16.F32.PACK_AB R5, RZ, R5 ;  /* 0x00000005ff05723e */ /* 0x000fc800000000ff */
[----:B-1-3--:R-:W-:Y:S01]  /*4e40*/  PRMT R6, R5, 0x7610, R6 ;  /* 0x0000761005067816 */ /* 0x00afe20000000006 */
[----:B------:R-:W-:-:S05]  /*4e50*/  @P1 IMAD.MOV.U32 R5, RZ, RZ, R13 ;  /* 0x000000ffff051224 */ /* 0x000fca00078e000d */
[----:B------:R0:W-:Y:S01]  /*4e60*/  @P1 STG.E.U16 desc[UR38][R4.64+0xf0], R6 ;  /* 0x0000f00604001986 */ /* 0x0001e2000c101526 */
[----:B------:R-:W-:Y:S05]  /*4e70*/  @!P0 BRA `(.L_x_157) ;  /* 0x0000000000048947 */ /* 0x000fea0003800000 */
[----:B------:R1:W5:Y:S02]  /*4e80*/  LDG.E.LTC128B.U16 R24, desc[UR38][R8.64+0xf2] ;  /* 0x0000f22608187981 */ /* 0x000364000c1e1520 */
.L_x_157:
[----:B------:R-:W-:Y:S05]  /*4e90*/  BSYNC B1 ;  /* 0x0000000000017941 */ /* 0x000fea0003800000 */
.L_x_156:
[----:B------:R-:W-:Y:S05]  /*4ea0*/  @!P0 BRA `(.L_x_158) ;  /* 0x0000001000e88947 */ /* 0x000fea0003800000 */
[----:B-----5:R-:W-:-:S05]  /*4eb0*/  HADD2.F32 R3, -RZ, R24.H0_H0 ;  /* 0x20000018ff037230 */ /* 0x020fca0000004100 */
[----:B0-----:R-:W-:-:S04]  /*4ec0*/  FMUL R4, R3, R90 ;  /* 0x0000005a03047220 */ /* 0x001fc80000400000 */
[----:B------:R-:W-:-:S05]  /*4ed0*/  FFMA R4, R87, R23, R4 ;  /* 0x0000001757047223 */ /* 0x000fca0000000004 */
[----:B------:R-:W-:-:S05]  /*4ee0*/  F2FP.F16.F32.PACK_AB R4, RZ, R4 ;  /* 0x00000004ff04723e */ /* 0x000fca00000000ff */
[----:B------:R3:W-:Y:S01]  /*4ef0*/  STG.E.U16 desc[UR38][R12.64+0xf2], R4 ;  /* 0x0000f2040c007986 */ /* 0x0007e2000c101526 */
[----:B------:R-:W-:Y:S05]  /*4f00*/  BRA `(.L_x_158) ;  /* 0x0000001000d07947 */ /* 0x000fea0003800000 */
.L_x_33:
[----:B------:R-:W-:Y:S01]  /*4f10*/  ISETP.GT.AND P3, PT, R4, 0x1, PT ;  /* 0x000000010400780c */ /* 0x000fe20003f64270 */
[----:B------:R-:W-:Y:S01]  /*4f20*/  ULDC.64 UR4, c[0x0][0x5c0] ;  /* 0x0001700000047ab9 */ /* 0x000fe20000000a00 */
[-C--:B------:R-:W-:Y:S01]  /*4f30*/  FMUL R24, R24, R23.reuse ;  /* 0x0000001718187220 */ /* 0x080fe20000400000 */
[----:B------:R-:W-:Y:S01]  /*4f40*/  LEA R6, P4, R106, UR4, 0x1 ;  /* 0x000000046a067c11 */ /* 0x000fe2000f8808ff */
[-C--:B------:R-:W-:Y:S01]  /*4f50*/  FMUL R25, R25, R23.reuse ;  /* 0x0000001719197220 */ /* 0x080fe20000400000 */
[----:B------:R-:W-:Y:S01]  /*4f60*/  ISETP.GT.AND P0, PT, R3, RZ, P3 ;  /* 0x000000ff0300720c */ /* 0x000fe20001f04270 */
[-C--:B------:R-:W-:Y:S01]  /*4f70*/  FMUL R26, R26, R23.reuse ;  /* 0x000000171a1a7220 */ /* 0x080fe20000400000 */
[----:B------:R-:W-:Y:S01]  /*4f80*/  F2FP.F16.F32.PACK_AB R24, RZ, R24 ;  /* 0x00000018ff18723e */ /* 0x000fe200000000ff */
[-C--:B------:R-:W-:Y:S01]  /*4f90*/  FMUL R27, R27, R23.reuse ;  /* 0x000000171b1b7220 */ /* 0x080fe20000400000 */
[----:B------:R-:W-:Y:S01]  /*4fa0*/  LEA.HI.X R7, R106, UR5, R103, 0x1, P4 ;  /* 0x000000056a077c11 */ /* 0x000fe2000a0f0c67 */
[----:B------:R-:W-:Y:S01]  /*4fb0*/  FMUL R28, R28, R23 ;  /* 0x000000171c1c7220 */ /* 0x000fe20000400000 */
[----:B------:R-:W-:Y:S01]  /*4fc0*/  F2FP.F16.F32.PACK_AB R25, RZ, R25 ;  /* 0x00000019ff19723e */ /* 0x000fe200000000ff */
[-C--:B------:R-:W-:Y:S01]  /*4fd0*/  FMUL R29, R29, R23.reuse ;  /* 0x000000171d1d7220 */ /* 0x080fe20000400000 */
[----:B------:R-:W-:Y:S01]  /*4fe0*/  ISETP.GT.AND P2, PT, R3, 0x8, P2 ;  /* 0x000000080300780c */ /* 0x000fe20001744270 */
[----:B------:R-:W-:Y:S01]  /*4ff0*/  @P1 STG.E.U16 desc[UR38][R6.64], R24 ;  /* 0x0000001806001986 */ /* 0x000fe2000c101526 */
[----:B------:R-:W-:Y:S01]  /*5000*/  ISETP.GT.AND P1, PT, R4, 0x8, PT ;  /* 0x000000080400780c */ /* 0x000fe20003f24270 */
[-C--:B------:R-:W-:Y:S01]  /*5010*/  FMUL R30, R30, R23.reuse ;  /* 0x000000171e1e7220 */ /* 0x080fe20000400000 */
[C---:B------:R-:W-:Y:S01]  /*5020*/  SHF.L.U64.HI R5, R91.reuse, 0x1, R92 ;  /* 0x000000015b057819 */ /* 0x040fe2000001025c */
[----:B------:R-:W-:Y:S01]  /*5030*/  @P0 STG.E.U16 desc[UR38][R6.64+0x2], R25 ;  /* 0x0000021906000986 */ /* 0x000fe2000c101526 */
[----:B------:R-:W-:Y:S01]  /*5040*/  LEA R8, P5, R91, R6, 0x1 ;  /* 0x000000065b087211 */ /* 0x000fe200078a08ff */
[-C--:B------:R-:W-:Y:S01]  /*5050*/  FMUL R31, R31, R23.reuse ;  /* 0x000000171f1f7220 */ /* 0x080fe20000400000 */
[----:B------:R-:W-:Y:S01]  /*5060*/  ISETP.GT.AND P3, PT, R3, 0x8, P3 ;  /* 0x000000080300780c */ /* 0x000fe20001f64270 */
[-C--:B------:R-:W-:Y:S01]  /*5070*/  FMUL R32, R32, R23.reuse ;  /* 0x0000001720207220 */ /* 0x080fe20000400000 */
[----:B------:R-:W-:Y:S01]  /*5080*/  ISETP.GT.AND P0, PT, R4, 0x9, PT ;  /* 0x000000090400780c */ /* 0x000fe20003f04270 */
[----:B------:R-:W-:Y:S01]  /*5090*/  IMAD.X R9, R5, 0x1, R7, P5 ;  /* 0x0000000105097824 */ /* 0x000fe200028e0607 */
[----:B------:R-:W-:Y:S01]  /*50a0*/  ISETP.GT.AND P4, PT, R3, RZ, P1 ;  /* 0x000000ff0300720c */ /* 0x000fe20000f84270 */
[-C--:B------:R-:W-:Y:S01]  /*50b0*/  FMUL R33, R33, R23.reuse ;  /* 0x0000001721217220 */ /* 0x080fe20000400000 */
[----:B------:R-:W-:Y:S01]  /*50c0*/  F2FP.F16.F32.PACK_AB R26, RZ, R26 ;  /* 0x0000001aff1a723e */ /* 0x000fe200000000ff */
[-C--:B------:R-:W-:Y:S01]  /*50d0*/  FMUL R34, R34, R23.reuse ;  /* 0x0000001722227220 */ /* 0x080fe20000400000 */
[----:B------:R-:W-:Y:S01]  /*50e0*/  ISETP.GT.AND P5, PT, R3, RZ, P0 ;  /* 0x000000ff0300720c */ /* 0x000fe200007a4270 */
[----:B------:R-:W-:Y:S01]  /*50f0*/  FMUL R35, R35, R23 ;  /* 0x0000001723237220 */ /* 0x000fe20000400000 */
[----:B------:R-:W-:Y:S01]  /*5100*/  F2FP.F16.F32.PACK_AB R27, RZ, R27 ;  /* 0x0000001bff1b723e */ /* 0x000fe200000000ff */
[----:B------:R-:W-:Y:S01]  /*5110*/  @P2 STG.E.U16 desc[UR38][R8.64], R26 ;  /* 0x0000001a08002986 */ /* 0x000fe2000c101526 */
[----:B------:R-:W-:Y:S01]  /*5120*/  F2FP.F16.F32.PACK_AB R28, RZ, R28 ;  /* 0x0000001cff1c723e */ /* 0x000fe200000000ff */
[-C--:B------:R-:W-:Y:S01]  /*5130*/  FMUL R36, R36, R23.reuse ;  /* 0x0000001724247220 */ /* 0x080fe20000400000 */
[----:B------:R-:W-:Y:S01]  /*5140*/  ISETP.GT.AND P2, PT, R3, 0x8, P1 ;  /* 0x000000080300780c */ /* 0x000fe20000f44270 */
[----:B------:R-:W-:Y:S01]  /*5150*/  @P3 STG.E.U16 desc[UR38][R8.64+0x2], R27 ;  /* 0x0000021b08003986 */ /* 0x000fe2000c101526 */
[----:B------:R-:W-:Y:S01]  /*5160*/  ISETP.GT.AND P1, PT, R4, 0x10, PT ;  /* 0x000000100400780c */ /* 0x000fe20003f24270 */
[----:B------:R-:W-:Y:S01]  /*5170*/  FMUL R37, R37, R23 ;  /* 0x0000001725257220 */ /* 0x000fe20000400000 */
[----:B------:R-:W-:Y:S01]  /*5180*/  F2FP.F16.F32.PACK_AB R29, RZ, R29 ;  /* 0x0000001dff1d723e */ /* 0x000fe200000000ff */
[----:B------:R-:W-:Y:S01]  /*5190*/  @P4 STG.E.U16 desc[UR38][R6.64+0x10], R28 ;  /* 0x0000101c06004986 */ /* 0x000fe2000c101526 */
[C---:B------:R-:W-:Y:S01]  /*51a0*/  ISETP.GT.AND P3, PT, R3.reuse, 0x8, P0 ;  /* 0x000000080300780c */ /* 0x040fe20000764270 */
[-C--:B------:R-:W-:Y:S01]  /*51b0*/  FMUL R38, R38, R23.reuse ;  /* 0x0000001726267220 */ /* 0x080fe20000400000 */
[----:B------:R-:W-:Y:S01]  /*51c0*/  ISETP.GT.AND P0, PT, R4, 0x11, PT ;  /* 0x000000110400780c */ /* 0x000fe20003f04270 */
[----:B------:R-:W-:Y:S01]  /*51d0*/  @P5 STG.E.U16 desc[UR38][R6.64+0x12], R29 ;  /* 0x0000121d06005986 */ /* 0x000fe2000c101526 */
        /* <DEDUP_REMOVED lines=161> */
[----:B------:R-:W-:Y:S01]  /*5bf0*/  FMUL R87, R87, R23 ;  /* 0x0000001757577220 */ /* 0x000fe20000400000 */
[----:B------:R-:W-:-:S02]  /*5c00*/  F2FP.F16.F32.PACK_AB R62, RZ, R62 ;  /* 0x0000003eff3e723e */ /* 0x000fc400000000ff */
[C---:B------:R-:W-:Y:S02]  /*5c10*/  ISETP.GT.AND P5, PT, R3.reuse, RZ, P0 ;  /* 0x000000ff0300720c */ /* 0x040fe400007a4270 */
[----:B------:R-:W-:Y:S01]  /*5c20*/  F2FP.F16.F32.PACK_AB R63, RZ, R63 ;  /* 0x0000003fff3f723e */ /* 0x000fe200000000ff */
[----:B------:R-:W-:Y:S01]  /*5c30*/  @P2 STG.E.U16 desc[UR38][R8.64+0x90], R62 ;  /* 0x0000903e08002986 */ /* 0x000fe2000c101526 */
[----:B------:R-:W-:Y:S02]  /*5c40*/  F2FP.F16.F32.PACK_AB R64, RZ, R64 ;  /* 0x00000040ff40723e */ /* 0x000fe400000000ff */
[C---:B------:R-:W-:Y:S01]  /*5c50*/  ISETP.GT.AND P2, PT, R3.reuse, 0x8, P1 ;  /* 0x000000080300780c */ /* 0x040fe20000f44270 */
[----:B------:R-:W-:Y:S01]  /*5c60*/  @P3 STG.E.U16 desc[UR38][R8.64+0x92], R63 ;  /* 0x0000923f08003986 */ /* 0x000fe2000c101526 */
[----:B------:R-:W-:Y:S02]  /*5c70*/  ISETP.GT.AND P1, PT, R4, 0x58, PT ;  /* 0x000000580400780c */ /* 0x000fe40003f24270 */
[----:B------:R-:W-:Y:S01]  /*5c80*/  F2FP.F16.F32.PACK_AB R65, RZ, R65 ;  /* 0x00000041ff41723e */ /* 0x000fe200000000ff */
[----:B------:R-:W-:Y:S01]  /*5c90*/  @P4 STG.E.U16 desc[UR38][R6.64+0xa0], R64 ;  /* 0x0000a04006004986 */ /* 0x000fe2000c101526 */
[----:B------:R-:W-:-:S02]  /*5ca0*/  ISETP.GT.AND P3, PT, R3, 0x8, P0 ;  /* 0x000000080300780c */ /* 0x000fc40000764270 */
[----:B------:R-:W-:Y:S01]  /*5cb0*/  ISETP.GT.AND P0, PT, R4, 0x59, PT ;  /* 0x000000590400780c */ /* 0x000fe20003f04270 */
[----:B------:R-:W-:Y:S01]  /*5cc0*/  @P5 STG.E.U16 desc[UR38][R6.64+0xa2], R65 ;  /* 0x0000a24106005986 */ /* 0x000fe2000c101526 */
[C---:B------:R-:W-:Y:S02]  /*5cd0*/  ISETP.GT.AND P4, PT, R3.reuse, RZ, P1 ;  /* 0x000000ff0300720c */ /* 0x040fe40000f84270 */
[----:B------:R-:W-:Y:S02]  /*5ce0*/  F2FP.F16.F32.PACK_AB R66, RZ, R66 ;  /* 0x00000042ff42723e */ /* 0x000fe400000000ff */
[----:B------:R-:W-:Y:S02]  /*5cf0*/  ISETP.GT.AND P5, PT, R3, RZ, P0 ;  /* 0x000000ff0300720c */ /* 0x000fe400007a4270 */
[----:B------:R-:W-:Y:S01]  /*5d00*/  F2FP.F16.F32.PACK_AB R67, RZ, R67 ;  /* 0x00000043ff43723e */ /* 0x000fe200000000ff */
[----:B------:R-:W-:Y:S01]  /*5d10*/  @P2 STG.E.U16 desc[UR38][R8.64+0xa0], R66 ;  /* 0x0000a04208002986 */ /* 0x000fe2000c101526 */
[----:B------:R-:W-:-:S02]  /*5d20*/  F2FP.F16.F32.PACK_AB R68, RZ, R68 ;  /* 0x00000044ff44723e */ /* 0x000fc400000000ff */
[C---:B------:R-:W-:Y:S01]  /*5d30*/  ISETP.GT.AND P2, PT, R3.reuse, 0x8, P1 ;  /* 0x000000080300780c */ /* 0x040fe20000f44270 */
[----:B------:R-:W-:Y:S01]  /*5d40*/  @P3 STG.E.U16 desc[UR38][R8.64+0xa2], R67 ;  /* 0x0000a24308003986 */ /* 0x000fe2000c101526 */
[C---:B------:R-:W-:Y:S02]  /*5d50*/  ISETP.GT.AND P1, PT, R4.reuse, 0x60, PT ;  /* 0x000000600400780c */ /* 0x040fe40003f24270 */
[----:B------:R-:W-:Y:S01]  /*5d60*/  F2FP.F16.F32.PACK_AB R69, RZ, R69 ;  /* 0x00000045ff45723e */ /* 0x000fe200000000ff */
[----:B------:R-:W-:Y:S01]  /*5d70*/  @P4 STG.E.U16 desc[UR38][R6.64+0xb0], R68 ;  /* 0x0000b04406004986 */ /* 0x000fe2000c101526 */
[C---:B------:R-:W-:Y:S02]  /*5d80*/  ISETP.GT.AND P3, PT, R3.reuse, 0x8, P0 ;  /* 0x000000080300780c */ /* 0x040fe40000764270 */
[----:B------:R-:W-:Y:S01]  /*5d90*/  ISETP.GT.AND P0, PT, R4, 0x61, PT ;  /* 0x000000610400780c */ /* 0x000fe20003f04270 */
[----:B------:R-:W-:Y:S01]  /*5da0*/  @P5 STG.E.U16 desc[UR38][R6.64+0xb2], R69 ;  /* 0x0000b24506005986 */ /* 0x000fe2000c101526 */
[----:B------:R-:W-:-:S02]  /*5db0*/  ISETP.GT.AND P4, PT, R3, RZ, P1 ;  /* 0x000000ff0300720c */ /* 0x000fc40000f84270 */
[C---:B------:R-:W-:Y:S02]  /*5dc0*/  ISETP.GT.AND P5, PT, R3.reuse, RZ, P0 ;  /* 0x000000ff0300720c */ /* 0x040fe400007a4270 */
[----:B------:R-:W-:Y:S02]  /*5dd0*/  F2FP.F16.F32.PACK_AB R70, RZ, R70 ;  /* 0x00000046ff46723e */ /* 0x000fe400000000ff */
[----:B------:R-:W-:Y:S02]  /*5de0*/  F2FP.F16.F32.PACK_AB R71, RZ, R71 ;  /* 0x00000047ff47723e */ /* 0x000fe400000000ff */
[----:B------:R-:W-:Y:S01]  /*5df0*/  F2FP.F16.F32.PACK_AB R72, RZ, R72 ;  /* 0x00000048ff48723e */ /* 0x000fe200000000ff */
[----:B------:R-:W-:Y:S01]  /*5e00*/  @P2 STG.E.U16 desc[UR38][R8.64+0xb0], R70 ;  /* 0x0000b04608002986 */ /* 0x000fe2000c101526 */
[----:B------:R-:W-:Y:S02]  /*5e10*/  F2FP.F16.F32.PACK_AB R73, RZ, R73 ;  /* 0x00000049ff49723e */ /* 0x000fe400000000ff */
[C---:B------:R-:W-:Y:S01]  /*5e20*/  ISETP.GT.AND P1, PT, R3.reuse, 0x8, P1 ;  /* 0x000000080300780c */ /* 0x040fe20000f24270 */
[----:B------:R-:W-:Y:S01]  /*5e30*/  @P3 STG.E.U16 desc[UR38][R8.64+0xb2], R71 ;  /* 0x0000b24708003986 */ /* 0x000fe2000c101526 */
[----:B------:R-:W-:-:S02]  /*5e40*/  ISETP.GT.AND P2, PT, R3, 0x8, P0 ;  /* 0x000000080300780c */ /* 0x000fc40000744270 */
[C---:B------:R-:W-:Y:S01]  /*5e50*/  ISETP.GT.AND P0, PT, R4.reuse, 0x69, PT ;  /* 0x000000690400780c */ /* 0x040fe20003f04270 */
[----:B------:R-:W-:Y:S01]  /*5e60*/  @P4 STG.E.U16 desc[UR38][R6.64+0xc0], R72 ;  /* 0x0000c04806004986 */ /* 0x000fe2000c101526 */
[----:B------:R-:W-:Y:S02]  /*5e70*/  ISETP.GT.AND P4, PT, R4, 0x68, PT ;  /* 0x000000680400780c */ /* 0x000fe40003f84270 */
[----:B------:R-:W-:Y:S01]  /*5e80*/  F2FP.F16.F32.PACK_AB R74, RZ, R74 ;  /* 0x0000004aff4a723e */ /* 0x000fe200000000ff */
[----:B------:R-:W-:Y:S01]  /*5e90*/  @P5 STG.E.U16 desc[UR38][R6.64+0xc2], R73 ;  /* 0x0000c24906005986 */ /* 0x000fe2000c101526 */
[C---:B------:R-:W-:Y:S02]  /*5ea0*/  ISETP.GT.AND P5, PT, R3.reuse, RZ, P4 ;  /* 0x000000ff0300720c */ /* 0x040fe400027a4270 */
[----:B------:R-:W-:Y:S01]  /*5eb0*/  ISETP.GT.AND P3, PT, R3, RZ, P0 ;  /* 0x000000ff0300720c */ /* 0x000fe20000764270 */
[----:B------:R-:W-:Y:S01]  /*5ec0*/  @P1 STG.E.U16 desc[UR38][R8.64+0xc0], R74 ;  /* 0x0000c04a08001986 */ /* 0x000fe2000c101526 */
[----:B------:R-:W-:-:S02]  /*5ed0*/  F2FP.F16.F32.PACK_AB R75, RZ, R75 ;  /* 0x0000004bff4b723e */ /* 0x000fc400000000ff */
[----:B------:R-:W-:Y:S02]  /*5ee0*/  F2FP.F16.F32.PACK_AB R76, RZ, R76 ;  /* 0x0000004cff4c723e */ /* 0x000fe400000000ff */
[C---:B------:R-:W-:Y:S01]  /*5ef0*/  ISETP.GT.AND P4, PT, R3.reuse, 0x8, P4 ;  /* 0x000000080300780c */ /* 0x040fe20002784270 */
[----:B------:R-:W-:Y:S01]  /*5f00*/  @P2 STG.E.U16 desc[UR38][R8.64+0xc2], R75 ;  /* 0x0000c24b08002986 */ /* 0x000fe2000c101526 */
[----:B------:R-:W-:Y:S02]  /*5f10*/  F2FP.F16.F32.PACK_AB R77, RZ, R77 ;  /* 0x0000004dff4d723e */ /* 0x000fe400000000ff */
[C---:B------:R-:W-:Y:S01]  /*5f20*/  ISETP.GT.AND P2, PT, R4.reuse, 0x71, PT ;  /* 0x000000710400780c */ /* 0x040fe20003f44270 */
[----:B------:R-:W-:Y:S01]  /*5f30*/  @P5 STG.E.U16 desc[UR38][R6.64+0xd0], R76 ;  /* 0x0000d04c06005986 */ /* 0x000fe2000c101526 */
[----:B------:R-:W-:Y:S02]  /*5f40*/  ISETP.GT.AND P5, PT, R3, 0x8, P0 ;  /* 0x000000080300780c */ /* 0x000fe400007a4270 */
[C---:B------:R-:W-:Y:S01]  /*5f50*/  ISETP.GT.AND P1, PT, R4.reuse, 0x78, PT ;  /* 0x000000780400780c */ /* 0x040fe20003f24270 */
[----:B------:R-:W-:Y:S01]  /*5f60*/  @P3 STG.E.U16 desc[UR38][R6.64+0xd2], R77 ;  /* 0x0000d24d06003986 */ /* 0x000fe2000c101526 */
[----:B------:R-:W-:-:S02]  /*5f70*/  ISETP.GT.AND P3, PT, R4, 0x70, PT ;  /* 0x000000700400780c */ /* 0x000fc40003f64270 */
[----:B------:R-:W-:Y:S01]  /*5f80*/  ISETP.GT.AND P0, PT, R4, 0x79, PT ;  /* 0x000000790400780c */ /* 0x000fe20003f04270 */
[----:B------:R-:W-:Y:S01]  /*5f90*/  @P4 IMAD.MOV.U32 R4, RZ, RZ, R8 ;  /* 0x000000ffff044224 */ /* 0x000fe200078e0008 */
[----:B------:R-:W-:Y:S01]  /*5fa0*/  F2FP.F16.F32.PACK_AB R78, RZ, R78 ;  /* 0x0000004eff4e723e */ /* 0x000fe200000000ff */
[----:B------:R-:W-:Y:S01]  /*5fb0*/  @P4 IMAD.MOV.U32 R5, RZ, RZ, R9 ;  /* 0x000000ffff054224 */ /* 0x000fe200078e0009 */
[----:B------:R-:W-:Y:S02]  /*5fc0*/  F2FP.F16.F32.PACK_AB R79, RZ, R79 ;  /* 0x0000004fff4f723e */ /* 0x000fe400000000ff */
[----:B------:R-:W-:Y:S02]  /*5fd0*/  F2FP.F16.F32.PACK_AB R80, RZ, R80 ;  /* 0x00000050ff50723e */ /* 0x000fe400000000ff */
[----:B------:R0:W-:Y:S01]  /*5fe0*/  @P4 STG.E.U16 desc[UR38][R4.64+0xd0], R78 ;  /* 0x0000d04e04004986 */ /* 0x0001e2000c101526 */
[----:B------:R-:W-:Y:S02]  /*5ff0*/  ISETP.GT.AND P4, PT, R3, RZ, P2 ;  /* 0x000000ff0300720c */ /* 0x000fe40001784270 */
[----:B------:R-:W-:-:S02]  /*6000*/  F2FP.F16.F32.PACK_AB R81, RZ, R81 ;  /* 0x00000051ff51723e */ /* 0x000fc400000000ff */
[----:B------:R-:W-:Y:S02]  /*6010*/  ISETP.GT.AND P2, PT, R3, 0x8, P2 ;  /* 0x000000080300780c */ /* 0x000fe40001744270 */
[----:B------:R-:W-:Y:S02]  /*6020*/  F2FP.F16.F32.PACK_AB R82, RZ, R82 ;  /* 0x00000052ff52723e */ /* 0x000fe400000000ff */
[----:B------:R-:W-:Y:S02]  /*6030*/  F2FP.F16.F32.PACK_AB R83, RZ, R83 ;  /* 0x00000053ff53723e */ /* 0x000fe400000000ff */
[----:B------:R-:W-:Y:S01]  /*6040*/  F2FP.F16.F32.PACK_AB R84, RZ, R84 ;  /* 0x00000054ff54723e */ /* 0x000fe200000000ff */
[----:B0-----:R-:W-:Y:S01]  /*6050*/  @P5 IMAD.MOV.U32 R4, RZ, RZ, R8 ;  /* 0x000000ffff045224 */ /* 0x001fe200078e0008 */
[----:B------:R-:W-:Y:S01]  /*6060*/  F2FP.F16.F32.PACK_AB R85, RZ, R85 ;  /* 0x00000055ff55723e */ /* 0x000fe200000000ff */
[----:B------:R-:W-:Y:S01]  /*6070*/  @P5 IMAD.MOV.U32 R5, RZ, RZ, R9 ;  /* 0x000000ffff055224 */ /* 0x000fe200078e0009 */
[----:B------:R-:W-:-:S02]  /*6080*/  F2FP.F16.F32.PACK_AB R86, RZ, R86 ;  /* 0x00000056ff56723e */ /* 0x000fc400000000ff */
[----:B------:R-:W-:Y:S02]  /*6090*/  F2FP.F16.F32.PACK_AB R87, RZ, R87 ;  /* 0x00000057ff57723e */ /* 0x000fe400000000ff */
[----:B------:R0:W-:Y:S01]  /*60a0*/  @P5 STG.E.U16 desc[UR38][R4.64+0xd2], R79 ;  /* 0x0000d24f04005986 */ /* 0x0001e2000c101526 */
[C---:B------:R-:W-:Y:S02]  /*60b0*/  ISETP.GT.AND P5, PT, R3.reuse, RZ, P3 ;  /* 0x000000ff0300720c */ /* 0x040fe40001fa4270 */
[----:B------:R-:W-:-:S11]  /*60c0*/  ISETP.GT.AND P3, PT, R3, 0x8, P3 ;  /* 0x000000080300780c */ /* 0x000fd60001f64270 */
[----:B0-----:R-:W-:Y:S02]  /*60d0*/  @P5 IMAD.MOV.U32 R4, RZ, RZ, R6 ;  /* 0x000000ffff045224 */ /* 0x001fe400078e0006 */
[----:B------:R-:W-:-:S05]  /*60e0*/  @P5 IMAD.MOV.U32 R5, RZ, RZ, R7 ;  /* 0x000000ffff055224 */ /* 0x000fca00078e0007 */
[----:B------:R0:W-:Y:S01]  /*60f0*/  @P5 STG.E.U16 desc[UR38][R4.64+0xe0], R80 ;  /* 0x0000e05004005986 */ /* 0x0001e2000c101526 */
[C---:B------:R-:W-:Y:S02]  /*6100*/  ISETP.GT.AND P5, PT, R3.reuse, RZ, P0 ;  /* 0x000000ff0300720c */ /* 0x040fe400007a4270 */
[----:B------:R-:W-:Y:S01]  /*6110*/  ISETP.GT.AND P0, PT, R3, 0x8, P0 ;  /* 0x000000080300780c */ /* 0x000fe20000704270 */
[----:B0-----:R-:W-:Y:S02]  /*6120*/  @P4 IMAD.MOV.U32 R4, RZ, RZ, R6 ;  /* 0x000000ffff044224 */ /* 0x001fe400078e0006 */
[----:B------:R-:W-:-:S05]  /*6130*/  @P4 IMAD.MOV.U32 R5, RZ, RZ, R7 ;  /* 0x000000ffff054224 */ /* 0x000fca00078e0007 */
[----:B------:R0:W-:Y:S01]  /*6140*/  @P4 STG.E.U16 desc[UR38][R4.64+0xe2], R81 ;  /* 0x0000e25104004986 */ /* 0x0001e2000c101526 */
[C---:B------:R-:W-:Y:S02]  /*6150*/  ISETP.GT.AND P4, PT, R3.reuse, RZ, P1 ;  /* 0x000000ff0300720c */ /* 0x040fe40000f84270 */
[----:B------:R-:W-:Y:S01]  /*6160*/  ISETP.GT.AND P1, PT, R3, 0x8, P1 ;  /* 0x000000080300780c */ /* 0x000fe20000f24270 */
[----:B0-----:R-:W-:Y:S02]  /*6170*/  @P3 IMAD.MOV.U32 R4, RZ, RZ, R8 ;  /* 0x000000ffff043224 */ /* 0x001fe400078e0008 */
[----:B------:R-:W-:-:S05]  /*6180*/  @P3 IMAD.MOV.U32 R5, RZ, RZ, R9 ;  /* 0x000000ffff053224 */ /* 0x000fca00078e0009 */
[----:B------:R0:W-:Y:S02]  /*6190*/  @P3 STG.E.U16 desc[UR38][R4.64+0xe0], R82 ;  /* 0x0000e05204003986 */ /* 0x0001e4000c101526 */
[----:B0-----:R-:W-:Y:S02]  /*61a0*/  @P2 IMAD.MOV.U32 R4, RZ, RZ, R8 ;  /* 0x000000ffff042224 */ /* 0x001fe400078e0008 */
[----:B------:R-:W-:-:S05]  /*61b0*/  @P2 IMAD.MOV.U32 R5, RZ, RZ, R9 ;  /* 0x000000ffff052224 */ /* 0x000fca00078e0009 */
[----:B------:R0:W-:Y:S02]  /*61c0*/  @P2 STG.E.U16 desc[UR38][R4.64+0xe2], R83 ;  /* 0x0000e25304002986 */ /* 0x0001e4000c101526 */
[----:B0-----:R-:W-:Y:S02]  /*61d0*/  @P4 IMAD.MOV.U32 R4, RZ, RZ, R6 ;  /* 0x000000ffff044224 */ /* 0x001fe400078e0006 */
[----:B------:R-:W-:-:S05]  /*61e0*/  @P4 IMAD.MOV.U32 R5, RZ, RZ, R7 ;  /* 0x000000ffff054224 */ /* 0x000fca00078e0007 */
[----:B------:R0:W-:Y:S04]  /*61f0*/  @P4 STG.E.U16 desc[UR38][R4.64+0xf0], R84 ;  /* 0x0000f05404004986 */ /* 0x0001e8000c101526 */
[----:B------:R1:W-:Y:S01]  /*6200*/  @P5 STG.E.U16 desc[UR38][R6.64+0xf2], R85 ;  /* 0x0000f25506005986 */ /* 0x0003e2000c101526 */
[----:B0-----:R-:W-:Y:S02]  /*6210*/  @P1 IMAD.MOV.U32 R4, RZ, RZ, R8 ;  /* 0x000000ffff041224 */ /* 0x001fe400078e0008 */
[----:B------:R-:W-:-:S05]  /*6220*/  @P1 IMAD.MOV.U32 R5, RZ, RZ, R9 ;  /* 0x000000ffff051224 */ /* 0x000fca00078e0009 */
[----:B------:R1:W-:Y:S04]  /*6230*/  @P1 STG.E.U16 desc[UR38][R4.64+0xf0], R86 ;  /* 0x0000f05604001986 */ /* 0x0003e8000c101526 */
[----:B------:R1:W-:Y:S02]  /*6240*/  @P0 STG.E.U16 desc[UR38][R8.64+0xf2], R87 ;  /* 0x0000f25708000986 */ /* 0x0003e4000c101526 */
.L_x_158:
[----:B------:R-:W-:Y:S05]  /*6250*/  BSYNC B0 ;  /* 0x0000000000007941 */ /* 0x000fea0003800000 */
.L_x_32:
[----:B------:R-:W-:Y:S01]  /*6260*/  IADD3 R16, P0, R16, UR36, RZ ;  /* 0x0000002410107c10 */ /* 0x000fe2000ff1e0ff */
[----:B------:R-:W-:Y:S01]  /*6270*/  ULDC.64 UR4, c[0x0][0x650] ;  /* 0x0001940000047ab9 */ /* 0x000fe20000000a00 */
[----:B------:R-:W-:Y:S01]  /*6280*/  PRMT R3, RZ, 0x7610, R3 ;  /* 0x00007610ff037816 */ /* 0x000fe20000000003 */
[----:B------:R-:W-:Y:S01]  /*6290*/  IMAD.MOV.U32 R100, RZ, RZ, -0x1 ;  /* 0xffffffffff647424 */ /* 0x000fe200078e00ff */
[----:B------:R-:W-:Y:S01]  /*62a0*/  IADD3.X R17, R17, UR42, RZ, P0, !PT ;  /* 0x0000002a11117c10 */ /* 0x000fe200087fe4ff */
[----:B------:R-:W-:Y:S01]  /*62b0*/  IMAD.MOV.U32 R101, RZ, RZ, -0x1 ;  /* 0xffffffffff657424 */ /* 0x000fe200078e00ff */
[----:B------:R-:W-:-:S04]  /*62c0*/  ISETP.GE.U32.AND P0, PT, R16, UR4, PT ;  /* 0x0000000410007c0c */ /* 0x000fc8000bf06070 */
[----:B------:R-:W-:-:S13]  /*62d0*/  ISETP.GE.U32.AND.EX P0, PT, R17, UR5, PT, P0 ;  /* 0x0000000511007c0c */ /* 0x000fda000bf06100 */
[----:B------:R-:W-:Y:S05]  /*62e0*/  @P0 BRA `(.L_x_159) ;  /* 0x00000004004c0947 */ /* 0x000fea0003800000 */
[----:B------:R-:W0:Y:S01]  /*62f0*/  LDC.64 R10, c[0x0][0x628] ;  /* 0x00018a00ff0a7b82 */ /* 0x000e220000000a00 */
[----:B---3--:R-:W3:Y:S01]  /*6300*/  S2R R12, SR_CTAID.X ;  /* 0x00000000000c7919 */ /* 0x008ee20000002500 */
[----:B-12-4-:R-:W-:Y:S02]  /*6310*/  IMAD.MOV.U32 R8, RZ, RZ, R16 ;  /* 0x000000ffff087224 */ /* 0x016fe400078e0010 */
[----:B------:R-:W-:Y:S01]  /*6320*/  IMAD.MOV.U32 R9, RZ, RZ, R17 ;  /* 0x000000ffff097224 */ /* 0x000fe200078e0011 */
[----:B------:R-:W1:Y:S03]  /*6330*/  S2R R20, SR_CTAID.Y ;  /* 0x0000000000147919 */ /* 0x000e660000002600 */
[----:B------:R-:W2:Y:S08]  /*6340*/  LDC R0, c[0x0][0x630] ;  /* 0x00018c00ff007b82 */ /* 0x000eb00000000800 */
[----:B------:R-:W4:Y:S01]  /*6350*/  LDC.64 R14, c[0x0][0x620] ;  /* 0x00018800ff0e7b82 */ /* 0x000f220000000a00 */
[----:B0-----:R-:W-:-:S04]  /*6360*/  ISETP.NE.U32.AND P0, PT, R10, RZ, PT ;  /* 0x000000ff0a00720c */ /* 0x001fc80003f05070 */
[----:B------:R-:W-:-:S13]  /*6370*/  ISETP.NE.AND.EX P0, PT, R11, RZ, PT, P0 ;  /* 0x000000ff0b00720c */ /* 0x000fda0003f05300 */
[----:B-1234-:R-:W-:Y:S05]  /*6380*/  @!P0 BRA `(.L_x_160) ;  /* 0x0000000000288947 */ /* 0x01efea0003800000 */
        /* <DEDUP_REMOVED lines=10> */
.L_x_160:
[-CC-:B------:R-:W-:Y:S01]  /*6430*/  SHF.R.U64 R101, R8, R0.reuse, R9.reuse ;  /* 0x0000000008657219 */ /* 0x180fe20000001209 */
[----:B------:R-:W0:Y:S01]  /*6440*/  LDC.64 R26, c[0x0][0x640] ;  /* 0x00019000ff1a7b82 */ /* 0x000e220000000a00 */
[----:B------:R-:W-:Y:S01]  /*6450*/  SHF.R.U32.HI R0, RZ, R0, R9 ;  /* 0x00000000ff007219 */ /* 0x000fe20000011609 */
[----:B------:R-:W-:Y:S01]  /*6460*/  ULDC UR4, c[0x0][0x150] ;  /* 0x0000540000047ab9 */ /* 0x000fe20000000800 */
[----:B------:R-:W-:Y:S02]  /*6470*/  IADD3 R3, P0, RZ, -R101, RZ ;  /* 0x80000065ff037210 */ /* 0x000fe40007f1e0ff */
[----:B------:R-:W-:-:S03]  /*6480*/  I2FP.F32.U32 R7, R12 ;  /* 0x0000000c00077245 */ /* 0x000fc60000201000 */
[----:B------:R-:W1:Y:S01]  /*6490*/  LDC R6, c[0x0][0x618] ;  /* 0x00018600ff067b82 */ /* 0x000e620000000800 */
[----:B------:R-:W-:Y:S02]  /*64a0*/  IMAD.X R5, RZ, RZ, ~R0, P0 ;  /* 0x000000ffff057224 */ /* 0x000fe400000e0e00 */
[----:B------:R-:W-:Y:S01]  /*64b0*/  FMUL R7, R7, UR4 ;  /* 0x0000000407077c20 */ /* 0x000fe20008400000 */
[----:B------:R-:W-:Y:S01]  /*64c0*/  ULDC UR4, c[0x0][0x154] ;  /* 0x0000550000047ab9 */ /* 0x000fe20000000800 */
[-C--:B------:R-:W-:Y:S02]  /*64d0*/  IMAD R0, R5, R14.reuse, RZ ;  /* 0x0000000e05007224 */ /* 0x080fe400078e02ff */
[C---:B------:R-:W-:Y:S01]  /*64e0*/  IMAD.WIDE.U32 R4, R3.reuse, R14, R16 ;  /* 0x0000000e03047225 */ /* 0x040fe200078e0010 */
[----:B------:R-:W2:Y:S01]  /*64f0*/  LDC R8, c[0x0][0x608] ;  /* 0x00018200ff087b82 */ /* 0x000ea20000000800 */
[----:B------:R-:W3:Y:S02]  /*6500*/  F2I.U32.TRUNC.NTZ R7, R7 ;  /* 0x0000000700077305 */ /* 0x000ee4000020f000 */
[----:B------:R-:W-:Y:S01]  /*6510*/  IMAD R3, R3, R15, R0 ;  /* 0x0000000f03037224 */ /* 0x000fe200078e0200 */
[----:B------:R-:W-:-:S03]  /*6520*/  I2FP.F32.U32 R0, R20 ;  /* 0x0000001400007245 */ /* 0x000fc60000201000 */
[----:B------:R-:W-:Y:S01]  /*6530*/  IMAD.IADD R3, R5, 0x1, R3 ;  /* 0x0000000105037824 */ /* 0x000fe200078e0203 */
[----:B------:R-:W4:Y:S01]  /*6540*/  LDC R11, c[0x0][0x658] ;  /* 0x00019600ff0b7b82 */ /* 0x000f220000000800 */
[----:B0-----:R-:W-:-:S04]  /*6550*/  ISETP.NE.U32.AND P0, PT, R26, RZ, PT ;  /* 0x000000ff1a00720c */ /* 0x001fc80003f05070 */
[----:B------:R-:W-:-:S03]  /*6560*/  ISETP.NE.AND.EX P0, PT, R27, RZ, PT, P0 ;  /* 0x000000ff1b00720c */ /* 0x000fc60003f05300 */
[----:B------:R-:W0:Y:S01]  /*6570*/  LDC R9, c[0x0][0x144] ;  /* 0x00005100ff097b82 */ /* 0x000e220000000800 */
[-C--:B-1----:R-:W-:Y:S01]  /*6580*/  SHF.R.U64 R10, R4, R6.reuse, R3 ;  /* 0x00000006040a7219 */ /* 0x082fe20000001203 */
[----:B---3--:R-:W-:Y:S01]  /*6590*/  IMAD.MOV R7, RZ, RZ, -R7 ;  /* 0x000000ffff077224 */ /* 0x008fe200078e0a07 */
[----:B------:R-:W-:Y:S01]  /*65a0*/  SHF.R.U32.HI R3, RZ, R6, R3 ;  /* 0x00000006ff037219 */ /* 0x000fe20000011603 */
[----:B------:R-:W-:-:S04]  /*65b0*/  FMUL R6, R0, UR4 ;  /* 0x0000000400067c20 */ /* 0x000fc80008400000 */
[----:B------:R-:W1:Y:S01]  /*65c0*/  LDC R21, c[0x0][0x148] ;  /* 0x00005200ff157b82 */ /* 0x000e620000000800 */
[----:B------:R3:W0:Y:S01]  /*65d0*/  F2I.U32.TRUNC.NTZ R14, R6 ;  /* 0x00000006000e7305 */ /* 0x000622000020f000 */
[-CC-:B--2---:R-:W-:Y:S02]  /*65e0*/  SHF.R.U64 R13, R10, R8.reuse, R3.reuse ;  /* 0x000000080a0d7219 */ /* 0x184fe40000001203 */
[----:B------:R-:W-:-:S04]  /*65f0*/  SHF.R.U32.HI R0, RZ, R8, R3 ;  /* 0x00000008ff007219 */ /* 0x000fc80000011603 */
[----:B-----5:R-:W2:Y:S01]  /*6600*/  LDC R24, c[0x0][0x648] ;  /* 0x00019200ff187b82 */ /* 0x020ea20000000800 */
[-CC-:B----4-:R-:W-:Y:S02]  /*6610*/  SHF.R.U64 R15, R13, R11.reuse, R0.reuse ;  /* 0x0000000b0d0f7219 */ /* 0x190fe40000001200 */
[----:B------:R-:W-:-:S03]  /*6620*/  SHF.R.U32.HI R5, RZ, R11, R0 ;  /* 0x0000000bff057219 */ /* 0x000fc60000011600 */
[----:B------:R-:W-:Y:S02]  /*6630*/  IMAD.MOV.U32 R4, RZ, RZ, R15 ;  /* 0x000000ffff047224 */ /* 0x000fe400078e000f */
[----:B------:R-:W4:Y:S01]  /*6640*/  LDC R28, c[0x0][0x638] ;  /* 0x00018e00ff1c7b82 */ /* 0x000f220000000800 */
[----:B0-----:R-:W-:-:S07]  /*6650*/  IMAD R25, R9, R7, R12 ;  /* 0x0000000709197224 */ /* 0x001fce00078e020c */
[----:B------:R-:W0:Y:S08]  /*6660*/  LDC R29, c[0x0][0x610] ;  /* 0x00018400ff1d7b82 */ /* 0x000e300000000800 */
[----:B------:R-:W0:Y:S01]  /*6670*/  LDC R30, c[0x0][0x600] ;  /* 0x00018000ff1e7b82 */ /* 0x000e220000000800 */
[----:B-123--:R-:W-:Y:S05]  /*6680*/  @!P0 BRA `(.L_x_161) ;  /* 0x0000000000288947 */ /* 0x00efea0003800000 */
[----:B------:R-:W1:Y:S02]  /*6690*/  LDC R0, c[0x0][0x64c] ;  /* 0x00019300ff007b82 */ /* 0x000e640000000800 */
[----:B-1----:R-:W-:-:S05]  /*66a0*/  IADD3 R3, P0, R15, R0, RZ ;  /* 0x000000000f037210 */ /* 0x002fca0007f1e0ff */
        /* <DEDUP_REMOVED lines=8> */
.L_x_161:
[----:B------:R-:W-:Y:S01]  /*6730*/  ISETP.NE.AND P0, PT, R2, 0x1, PT ;  /* 0x000000010200780c */ /* 0x000fe20003f05270 */
[----:B------:R-:W-:Y:S01]  /*6740*/  IMAD.MOV R14, RZ, RZ, -R14 ;  /* 0x000000ffff0e7224 */ /* 0x000fe200078e0a0e */
[----:B------:R-:W-:Y:S02]  /*6750*/  SHF.R.U64 R3, R4, R24, R5 ;  /* 0x0000001804037219 */ /* 0x000fe40000001205 */
[----:B------:R-:W-:Y:S02]  /*6760*/  LOP3.LUT R0, R13, R98, RZ, 0xc0, !PT ;  /* 0x000000620d007212 */ /* 0x000fe400078ec0ff */
[----:B------:R-:W-:Y:S01]  /*6770*/  LOP3.LUT R10, R10, R97, RZ, 0xc0, !PT ;  /* 0x000000610a0a7212 */ /* 0x000fe200078ec0ff */
[----:B------:R-:W-:Y:S02]  /*6780*/  IMAD.MOV R4, RZ, RZ, -R3 ;  /* 0x000000ffff047224 */ /* 0x000fe400078e0a03 */
[----:B------:R-:W-:Y:S02]  /*6790*/  IMAD R0, R93, R3, R0 ;  /* 0x000000035d007224 */ /* 0x000fe400078e0200 */
[----:B----4-:R-:W-:-:S02]  /*67a0*/  IMAD R3, R4, R28, R15 ;  /* 0x0000001c04037224 */ /* 0x010fc400078e020f */
[----:B------:R-:W-:Y:S02]  /*67b0*/  @P0 IMAD R25, R21, R14, R20 ;  /* 0x0000000e15190224 */ /* 0x000fe400078e0214 */
[----:B0-----:R-:W-:Y:S02]  /*67c0*/  IMAD R5, R3, R30, R10 ;  /* 0x0000001e03057224 */ /* 0x001fe400078e020a */
[----:B------:R-:W-:Y:S02]  /*67d0*/  IMAD R0, R0, R29, R25 ;  /* 0x0000001d00007224 */ /* 0x000fe400078e0219 */
[----:B------:R-:W-:-:S03]  /*67e0*/  IMAD.MOV.U32 R4, RZ, RZ, 0x1 ;  /* 0x00000001ff047424 */ /* 0x000fc600078e00ff */
[----:B------:R-:W-:Y:S02]  /*67f0*/  SEL R100, R5, R0, !P0 ;  /* 0x0000000005647207 */ /* 0x000fe40004000000 */
[----:B------:R-:W-:Y:S02]  /*6800*/  PRMT R3, R4, 0x7610, R3 ;  /* 0x0000761004037816 */ /* 0x000fe40000000003 */
[----:B------:R-:W-:-:S07]  /*6810*/  SEL R0, R0, R5, !P0 ;  /* 0x0000000500007207 */ /* 0x000fce0004000000 */
.L_x_159:
[----:B------:R-:W-:Y:S01]  /*6820*/  LOP3.LUT P0, RZ, R3, 0xff, RZ, 0xc0, !PT ;  /* 0x000000ff03ff7812 */ /* 0x000fe2000780c0ff */
[----:B------:R-:W-:Y:S01]  /*6830*/  UIMAD.WIDE.U32 UR4, UR41, -0x55555555, URZ ;  /* 0xaaaaaaab290478a5 */ /* 0x000fe2000f8e003f */
[----:B------:R-:W-:-:S03]  /*6840*/  IMAD.MOV.U32 R103, RZ, RZ, R0 ;  /* 0x000000ffff677224 */ /* 0x000fc600078e0000 */
[----:B------:R-:W-:-:S04]  /*6850*/  USHF.R.U32.HI UR4, URZ, 0x2, UR5 ;  /* 0x000000023f047899 */ /* 0x000fc80008011605 */
[----:B------:R-:W-:-:S04]  /*6860*/  UIMAD UR41, UR4, -0x6, UR41 ;  /* 0xfffffffa042978a4 */ /* 0x000fc8000f8e0229 */
[----:B------:R-:W-:Y:S08]  /*6870*/  @P0 BRA `(.L_x_162) ;  /* 0xffffffac00100947 */ /* 0x000ff0000383ffff */
[----:B------:R-:W-:Y:S05]  /*6880*/  EXIT ;  /* 0x000000000000794d */ /* 0x000fea0003800000 */
.L_x_7:
        /* <DEDUP_REMOVED lines=26> */
.L_x_164:
[----:B------:R-:W0:Y:S01]  /*6a30*/  LDC.64 R30, c[0x0][0x640] ;  /* 0x00019000ff1e7b82 */ /* 0x000e220000000a00 */
[-CC-:B------:R-:W-:Y:S01]  /*6a40*/  SHF.R.U64 R22, R14, R8.reuse, R15.reuse ;  /* 0x000000080e167219 */ /* 0x180fe2000000120f */
[----:B------:R-:W-:Y:S01]  /*6a50*/  IMAD.MOV.U32 R27, RZ, RZ, 0x1 ;  /* 0x00000001ff1b7424 */ /* 0x000fe200078e00ff */
[----:B------:R-:W-:Y:S02]  /*6a60*/  SHF.R.U32.HI R7, RZ, R8, R15 ;  /* 0x00000008ff077219 */ /* 0x000fe4000001160f */
[----:B------:R-:W-:-:S03]  /*6a70*/  IADD3 R13, P0, RZ, -R22, RZ ;  /* 0x80000016ff0d7210 */ /* 0x000fc60007f1e0ff */
[----:B------:R-:W1:Y:S02]  /*6a80*/  LDC R12, c[0x0][0x618] ;  /* 0x00018600ff0c7b82 */ /* 0x000e640000000800 */
[----:B------:R-:W-:Y:S02]  /*6a90*/  IMAD.X R7, RZ, RZ, ~R7, P0 ;  /* 0x000000ffff077224 */ /* 0x000fe400000e0e07 */
[----:B------:R-:W-:-:S04]  /*6aa0*/  IMAD.WIDE.U32 R10, R13, R24, R16 ;  /* 0x000000180d0a7225 */ /* 0x000fc800078e0010 */
[----:B------:R-:W2:Y:S01]  /*6ab0*/  LDC R14, c[0x0][0x608] ;  /* 0x00018200ff0e7b82 */ /* 0x000ea20000000800 */
[----:B------:R-:W-:-:S04]  /*6ac0*/  IMAD R8, R7, R24, RZ ;  /* 0x0000001807087224 */ /* 0x000fc800078e02ff */
[----:B------:R-:W-:-:S03]  /*6ad0*/  IMAD R7, R13, R25, R8 ;  /* 0x000000190d077224 */ /* 0x000fc600078e0208 */
[----:B------:R-:W3:Y:S01]  /*6ae0*/  LDC R28, c[0x0][0x658] ;  /* 0x00019600ff1c7b82 */ /* 0x000ee20000000800 */
[----:B------:R-:W-:Y:S01]  /*6af0*/  IMAD.IADD R7, R11, 0x1, R7 ;  /* 0x000000010b077824 */ /* 0x000fe200078e0207 */
[----:B0-----:R-:W-:Y:S01]  /*6b00*/  ISETP.NE.U32.AND P0, PT, R30, RZ, PT ;  /* 0x000000ff1e00720c */ /* 0x001fe20003f05070 */
[----:B------:R-:W-:-:S03]  /*6b10*/  IMAD.MOV.U32 R11, RZ, RZ, -0x1 ;  /* 0xffffffffff0b7424 */ /* 0x000fc600078e00ff */
        /* <DEDUP_REMOVED lines=8> */
[-C--:B---3--:R-:W-:Y:S02]  /*6ba0*/  SHF.L.U32 R10, R11, R28.reuse, RZ ;  /* 0x0000001c0b0a7219 */ /* 0x088fe400000006ff */
[--C-:B------:R-:W-:Y:S02]  /*6bb0*/  SHF.R.U64 R26, R24, R28, R7.reuse ;  /* 0x0000001c181a7219 */ /* 0x100fe40000001207 */
[----:B------:R-:W-:Y:S02]  /*6bc0*/  LOP3.LUT R29, RZ, R10, RZ, 0x33, !PT ;  /* 0x0000000aff1d7212 */ /* 0x000fe400078e33ff */
[----:B------:R-:W-:Y:S01]  /*6bd0*/  SHF.R.U32.HI R11, RZ, R28, R7 ;  /* 0x0000001cff0b7219 */ /* 0x000fe20000011607 */
[----:B------:R-:W3:Y:S01]  /*6be0*/  LDC R32, c[0x0][0x610] ;  /* 0x00018400ff207b82 */ /* 0x000ee20000000800 */
[----:B------:R-:W-:Y:S01]  /*6bf0*/  IMAD.MOV.U32 R10, RZ, RZ, R26 ;  /* 0x000000ffff0a7224 */ /* 0x000fe200078e001a */
[----:B------:R-:W-:Y:S06]  /*6c00*/  @!P0 BRA `(.L_x_165) ;  /* 0x0000000000288947 */ /* 0x000fec0003800000 */
        /* <DEDUP_REMOVED lines=10> */
.L_x_165:
[----:B------:R-:W-:Y:S02]  /*6cb0*/  ISETP.NE.AND P0, PT, R2, 0x1, PT ;  /* 0x000000010200780c */ /* 0x000fe40003f05270 */
[----:B-1----:R-:W-:Y:S01]  /*6cc0*/  SHF.R.U64 R8, R10, R8, R11 ;  /* 0x000000080a087219 */ /* 0x002fe2000000120b */
[----:B0-----:R-:W-:Y:S01]  /*6cd0*/  VIADD R11, R21, 0xffffffff ;  /* 0xffffffff150b7836 */ /* 0x001fe20000000000 */
[----:B------:R-:W-:Y:S02]  /*6ce0*/  SHF.L.U32 R27, R27, R28, RZ ;  /* 0x0000001c1b1b7219 */ /* 0x000fe400000006ff */
[----:B------:R-:W-:Y:S01]  /*6cf0*/  LOP3.LUT R5, R24, R29, RZ, 0xc0, !PT ;  /* 0x0000001d18057212 */ /* 0x000fe200078ec0ff */
[----:B------:R-:W-:-:S04]  /*6d00*/  IMAD.MOV R7, RZ, RZ, -R8 ;  /* 0x000000ffff077224 */ /* 0x000fc800078e0a08 */
[----:B------:R-:W-:Y:S02]  /*6d10*/  IMAD R5, R27, R8, R5 ;  /* 0x000000081b057224 */ /* 0x000fe400078e0205 */
[----:B------:R-:W-:Y:S01]  /*6d20*/  @P0 IMAD R6, R9, R23, R4 ;  /* 0x0000001709060224 */ /* 0x000fe200078e0204 */
[----:B------:R-:W-:Y:S01]  /*6d30*/  LOP3.LUT R9, R20, R11, RZ, 0xc0, !PT ;  /* 0x0000000b14097212 */ /* 0x000fe200078ec0ff */
[----:B--2---:R-:W-:Y:S02]  /*6d40*/  IMAD R4, R7, R25, R26 ;  /* 0x0000001907047224 */ /* 0x004fe400078e021a */
[----:B---3--:R-:W-:Y:S02]  /*6d50*/  IMAD R6, R5, R32, R6 ;  /* 0x0000002005067224 */ /* 0x008fe400078e0206 */
[----:B------:R-:W-:Y:S02]  /*6d60*/  IMAD R5, R4, R21, R9 ;  /* 0x0000001504057224 */ /* 0x000fe400078e0209 */
[----:B------:R-:W-:-:S02]  /*6d70*/  IMAD.MOV.U32 R8, RZ, RZ, 0x1 ;  /* 0x00000001ff087424 */ /* 0x000fc400078e00ff */
[----:B------:R-:W-:Y:S01]  /*6d80*/  IMAD.MOV.U32 R7, RZ, RZ, R22 ;  /* 0x000000ffff077224 */ /* 0x000fe200078e0016 */
[----:B------:R-:W-:Y:S02]  /*6d90*/  SEL R21, R5, R6, !P0 ;  /* 0x0000000605157207 */ /* 0x000fe40004000000 */
[----:B------:R-:W-:-:S07]  /*6da0*/  SEL R20, R6, R5, !P0 ;  /* 0x0000000506147207 */ /* 0x000fce0004000000 */
.L_x_163:
[----:B------:R-:W-:-:S08]  /*6db0*/  NOP ;  /* 0x0000000000007918 */ /* 0x000fd00000000000 */
[----:B------:R-:W0:-:S00]  /*6dc0*/  USETMAXREG.DEALLOC.CTAPOOL 0x28 ;  /* 0x00000028000079c8 */ /* 0x000e0000080e0500 */
[----:B0-----:R-:W-:-:S13]  /*6dd0*/  ISETP.NE.AND P0, PT, R3, RZ, PT ;  /* 0x000000ff0300720c */ /* 0x001fda0003f05270 */
[----:B------:R-:W-:Y:S05]  /*6de0*/  @P0 EXIT ;  /* 0x000000000000094d */ /* 0x000fea0003800000 */
[----:B------:R-:W-:Y:S01]  /*6df0*/  LOP3.LUT P0, RZ, R8, 0xff, RZ, 0xc0, !PT ;  /* 0x000000ff08ff7812 */ /* 0x000fe2000780c0ff */
[----:B------:R-:W-:Y:S02]  /*6e00*/  IMAD.MOV.U32 R3, RZ, RZ, 0x1 ;  /* 0x00000001ff037424 */ /* 0x000fe400078e00ff */
[----:B------:R-:W-:-:S10]  /*6e10*/  IMAD.MOV.U32 R8, RZ, RZ, RZ ;  /* 0x000000ffff087224 */ /* 0x000fd400078e00ff */
[----:B------:R-:W-:Y:S05]  /*6e20*/  @!P0 BRA `(.L_x_166) ;  /* 0x0000000c00488947 */ /* 0x000fea0003800000 */
[----:B------:R-:W0:Y:S01]  /*6e30*/  LDC R3, c[0x0][0x28c] ;  /* 0x0000a300ff037b82 */ /* 0x000e220000000800 */
[----:B------:R-:W1:Y:S01]  /*6e40*/  S2R R13, SR_CgaCtaId ;  /* 0x00000000000d7919 */ /* 0x000e620000008800 */
[----:B------:R-:W-:Y:S01]  /*6e50*/  ULDC UR5, c[0x0][0x658] ;  /* 0x0001960000057ab9 */ /* 0x000fe20000000800 */
[----:B------:R-:W-:Y:S01]  /*6e60*/  UMOV UR6, 0xffffffff ;  /* 0xffffffff00067882 */ /* 0x000fe20000000000 */
[----:B------:R-:W-:Y:S01]  /*6e70*/  BSSY B0, `(.L_x_166) ;  /* 0x00000cd000007945 */ /* 0x000fe20003800000 */
[----:B------:R-:W-:Y:S01]  /*6e80*/  USHF.L.U32 UR6, UR6, UR5, URZ ;  /* 0x0000000506067299 */ /* 0x000fe2000800063f */
[----:B------:R-:W-:Y:S01]  /*6e90*/  IMAD.MOV.U32 R10, RZ, RZ, 0x1 ;  /* 0x00000001ff0a7424 */ /* 0x000fe200078e00ff */
[----:B------:R-:W-:Y:S01]  /*6ea0*/  LOP3.LUT R9, R18, 0x2, RZ, 0xfc, !PT ;  /* 0x0000000212097812 */ /* 0x000fe200078efcff */
[----:B------:R-:W-:Y:S01]  /*6eb0*/  IMAD.MOV.U32 R8, RZ, RZ, RZ ;  /* 0x000000ffff087224 */ /* 0x000fe200078e00ff */
[----:B------:R-:W-:Y:S01]  /*6ec0*/  ULDC UR4, c[0x0][0x600] ;  /* 0x0001800000047ab9 */ /* 0x000fe20000000800 */
[----:B------:R-:W-:Y:S01]  /*6ed0*/  UMOV UR7, 0x1 ;  /* 0x0000000100077882 */ /* 0x000fe20000000000 */
[----:B------:R-:W-:-:S02]  /*6ee0*/  UIADD3 UR13, UR4, -0x1, URZ ;  /* 0xffffffff040d7890 */ /* 0x000fc4000fffe03f */
[----:B------:R-:W-:Y:S02]  /*6ef0*/  USHF.L.U32 UR15, UR7, UR5, URZ ;  /* 0x00000005070f7299 */ /* 0x000fe4000800063f */
[----:B------:R-:W-:Y:S01]  /*6f00*/  ULOP3.LUT UR14, URZ, UR6, URZ, 0x33, !UPT ;  /* 0x000000063f0e7292 */ /* 0x000fe2000f8e333f */
[----:B------:R-:W-:Y:S01]  /*6f10*/  ULDC.64 UR22, c[0x0][0x198] ;  /* 0x0000660000167ab9 */ /* 0x000fe20000000a00 */
[----:B0-----:R-:W-:-:S05]  /*6f20*/  VIADD R3, R3, 0x3f ;  /* 0x0000003f03037836 */ /* 0x001fca0000000000 */
[----:B------:R-:W-:-:S04]  /*6f30*/  SHF.R.S32.HI R4, RZ, 0x1f, R3 ;  /* 0x0000001fff047819 */ /* 0x000fc80000011403 */
[----:B------:R-:W-:Y:S01]  /*6f40*/  LEA.HI R4, R4, R3, RZ, 0x6 ;  /* 0x0000000304047211 */ /* 0x000fe200078f30ff */
[C---:B-1----:R-:W-:Y:S02]  /*6f50*/  IMAD.SHL.U32 R12, R13.reuse, 0x40, RZ ;  /* 0x000000400d0c7824 */ /* 0x042fe400078e00ff */
[----:B------:R-:W-:Y:S01]  /*6f60*/  IMAD.SHL.U32 R13, R13, 0x1000, RZ ;  /* 0x000010000d0d7824 */ /* 0x000fe200078e00ff */
[----:B------:R-:W-:Y:S01]  /*6f70*/  SHF.R.S32.HI R11, RZ, 0x6, R4 ;  /* 0x00000006ff0b7819 */ /* 0x000fe20000011404 */
[----:B------:R-:W-:Y:S01]  /*6f80*/  IMAD.MOV.U32 R3, RZ, RZ, 0x1 ;  /* 0x00000001ff037424 */ /* 0x000fe200078e00ff */
[----:B------:R-:W-:Y:S02]  /*6f90*/  LOP3.LUT R12, R12, 0x40, RZ, 0xc0, !PT ;  /* 0x000000400c0c7812 */ /* 0x000fe400078ec0ff */
[----:B------:R-:W-:Y:S01]  /*6fa0*/  LOP3.LUT R13, R13, 0x1000, RZ, 0xc0, !PT ;  /* 0x000010000d0d7812 */ /* 0x000fe200078ec0ff */
[----:B------:R-:W-:-:S07]  /*6fb0*/  VIADD R19, R11, 0x1 ;  /* 0x000000010b137836 */ /* 0x000fce0000000000 */
.L_x_177:
[----:B------:R-:W-:-:S03]  /*6fc0*/  UMOV UR4, 0xffffffff ;  /* 0xffffffff00047882 */ /* 0x000fc60000000000 */
[----:B------:R-:W-:Y:S05]  /*6fd0*/  BRA.DIV UR4, `(.L_x_167) ;  /* 0x00000012040c7947 */ /* 0x000fea000b800000 */
[----:B------:R-:W-:-:S13]  /*6fe0*/  ELECT P6, URZ, PT ;  /* 0x00000000003f782f */ /* 0x000fda00038c0000 */
.L_x_190:
[----:B------:R-:W-:Y:S04]  /*6ff0*/  BSSY B1, `(.L_x_168) ;  /* 0x0000041000017945 */ /* 0x000fe80003800000 */
[----:B------:R-:W-:Y:S05]  /*7000*/  @!P6 BRA `(.L_x_169) ;  /* 0x0000000000fce947 */ /* 0x000fea0003800000 */
[----:B------:R-:W0:Y:S02]  /*7010*/  LDC R4, c[0x0][0x28c] ;  /* 0x0000a300ff047b82 */ /* 0x000e240000000800 */
[----:B0-----:R-:W-:-:S13]  /*7020*/  ISETP.GE.AND P0, PT, R4, 0x1, PT ;  /* 0x000000010400780c */ /* 0x001fda0003f06270 */
[----:B------:R-:W-:Y:S05]  /*7030*/  @!P0 BRA `(.L_x_169) ;  /* 0x0000000000f08947 */ /* 0x000fea0003800000 */
[----:B------:R-:W-:Y:S02]  /*7040*/  IMAD.SHL.U32 R20, R20, 0x80, RZ ;  /* 0x0000008014147824 */ /* 0x000fe400078e00ff */
[----:B------:R-:W-:Y:S02]  /*7050*/  IMAD R21, R21, 0x80, R12 ;  /* 0x0000008015157824 */ /* 0x000fe400078e020c */
[----:B------:R-:W-:Y:S02]  /*7060*/  IMAD.MOV.U32 R22, RZ, RZ, RZ ;  /* 0x000000ffff167224 */ /* 0x000fe400078e00ff */
[----:B------:R-:W-:Y:S02]  /*7070*/  IMAD.MOV.U32 R4, RZ, RZ, R19 ;  /* 0x000000ffff047224 */ /* 0x000fe400078e0013 */
[----:B------:R-:W-:Y:S02]  /*7080*/  IMAD.MOV.U32 R5, RZ, RZ, R3 ;  /* 0x000000ffff057224 */ /* 0x000fe400078e0003 */
[----:B------:R-:W-:-:S02]  /*7090*/  IMAD.MOV.U32 R6, RZ, RZ, R8 ;  /* 0x000000ffff067224 */ /* 0x000fc400078e0008 */
[----:B------:R-:W-:-:S07]  /*70a0*/  VIADD R24, R20, 0x40 ;  /* 0x0000004014187836 */ /* 0x000fce0000000000 */
.L_x_172:
[----:B------:R-:W0:Y:S01]  /*70b0*/  S2R R15, SR_CgaCtaId ;  /* 0x00000000000f7919 */ /* 0x000e220000008800 */
[----:B------:R-:W-:Y:S02]  /*70c0*/  MOV R14, 0x400 ;  /* 0x00000400000e7802 */ /* 0x000fe40000000f00 */
[----:B------:R-:W-:Y:S02]  /*70d0*/  ISETP.NE.AND P1, PT, R0, RZ, PT ;  /* 0x000000ff0000720c */ /* 0x000fe40003f25270 */
[----:B0-----:R-:W-:Y:S02]  /*70e0*/  LEA R25, R15, R14, 0x18 ;  /* 0x0000000e0f197211 */ /* 0x001fe400078ec0ff */
[----:B------:R-:W-:-:S09]  /*70f0*/  SHF.L.U32 R14, R5, 0x1f, RZ ;  /* 0x0000001f050e7819 */ /* 0x000fd200000006ff */
[----:B------:R-:W0:Y:S01]  /*7100*/  @!P1 LDC R15, c[0x0][0x500] ;  /* 0x00014000ff0f9b82 */ /* 0x000e220000000800 */
[----:B------:R-:W-:-:S04]  /*7110*/  IMAD R23, R6, 0x8, R25 ;  /* 0x0000000806177824 */ /* 0x000fc800078e0219 */
[----:B------:R-:W1:Y:S02]  /*7120*/  SYNCS.PHASECHK.TRANS64.TRYWAIT P0, [R23+URZ+0x30], R14 ;  /* 0x0000300e170075a7 */ /* 0x000e64000800017f */
[----:B-1----:R-:W-:Y:S05]  /*7130*/  @!P0 BRA `(.L_x_170) ;  /* 0x0000000c00d48947 */ /* 0x002fea0003800000 */
.L_x_191:
[----:B-1----:R-:W-:Y:S01]  /*7140*/  PRMT R14, R9, 0x9910, RZ ;  /* 0x00009910090e7816 */ /* 0x002fe200000000ff */
[----:B0-----:R0:W-:Y:S03]  /*7150*/  @!P1 SYNCS.ARRIVE.TRANS64 RZ, [R23+URZ], R15 ;  /* 0x0000000f17ff99a7 */ /* 0x0011e6000800003f */
[----:B------:R-:W-:-:S13]  /*7160*/  ISETP.NE.AND P0, PT, R14, 0x2, PT ;  /* 0x000000020e00780c */ /* 0x000fda0003f05270 */
[----:B0-----:R-:W-:Y:S05]  /*7170*/  @P0 BRA `(.L_x_171) ;  /* 0x0000000000040947 */ /* 0x001fea0003800000 */
[----:B------:R-:W-:Y:S01]  /*7180*/  BPT.TRAP 0x1 ;  /* 0x000000040000795c */ /* 0x000fe20000300000 */
.L_x_171:
[C---:B------:R-:W-:Y:S01]  /*7190*/  IMAD R14, R6.reuse, 0x2000, R13 ;  /* 0x00002000060e7824 */ /* 0x040fe200078e020d */
[----:B------:R-:W-:Y:S01]  /*71a0*/  R2UR UR25, R23 ;  /* 0x00000000171972ca */ /* 0x000fe200000e0000 */
[--C-:B------:R-:W-:Y:S01]  /*71b0*/  IMAD R15, R6, 0x4000, R25.reuse ;  /* 0x00004000060f7824 */ /* 0x100fe200078e0219 */
[----:B------:R-:W-:Y:S01]  /*71c0*/  R2UR UR27, R22 ;  /* 0x00000000161b72ca */ /* 0x000fe200000e0000 */
[----:B------:R-:W-:Y:S01]  /*71d0*/  IMAD R14, R14, 0x2, R25 ;  /* 0x000000020e0e7824 */ /* 0x000fe200078e0219 */
[----:B------:R-:W-:Y:S01]  /*71e0*/  R2UR UR28, R7 ;  /* 0x00000000071c72ca */ /* 0x000fe200000e0000 */
[----:B------:R-:W-:Y:S01]  /*71f0*/  VIADD R4, R4, 0xffffffff ;  /* 0xffffffff04047836 */ /* 0x000fe20000000000 */
[----:B------:R-:W-:Y:S01]  /*7200*/  R2UR UR16, R15 ;  /* 0x000000000f1072ca */ /* 0x000fe200000e0000 */
[----:B------:R-:W-:Y:S01]  /*7210*/  UIADD3 UR4, UP0, UR22, 0xf0, URZ ;  /* 0x000000f016047890 */ /* 0x000fe2000ff1e03f */
[----:B------:R-:W-:Y:S01]  /*7220*/  R2UR UR8, R14 ;  /* 0x000000000e0872ca */ /* 0x000fe200000e0000 */
[----:B------:R-:W-:Y:S01]  /*7230*/  UIADD3 UR30, UP1, UR22, 0x1f0, URZ ;  /* 0x000001f0161e7890 */ /* 0x000fe2000ff3e03f */
[----:B------:R-:W-:Y:S01]  /*7240*/  R2UR UR26, R20 ;  /* 0x00000000141a72ca */ /* 0x000fe200000e0000 */
[----:B------:R-:W-:Y:S01]  /*7250*/  UIADD3.X UR5, URZ, UR23, URZ, UP0, !UPT ;  /* 0x000000173f057290 */ /* 0x000fe200087fe43f */
[----:B------:R-:W-:Y:S01]  /*7260*/  R2UR UR18, R24 ;  /* 0x00000000181272ca */ /* 0x000fe200000e0000 */
[----:B------:R-:W-:Y:S01]  /*7270*/  VIADD R6, R6, 0x1 ;  /* 0x0000000106067836 */ /* 0x000fe20000000000 */
[----:B------:R-:W-:Y:S01]  /*7280*/  R2UR UR11, R21 ;  /* 0x00000000150b72ca */ /* 0x000fe200000e0000 */
[----:B------:R-:W-:Y:S01]  /*7290*/  UIADD3.X UR31, URZ, UR23, URZ, UP1, !UPT ;  /* 0x000000173f1f7290 */ /* 0x000fe20008ffe43f */
[----:B------:R-:W-:Y:S01]  /*72a0*/  ISETP.GT.AND P1, PT, R4, 0x1, PT ;  /* 0x000000010400780c */ /* 0x000fe20003f24270 */
[----:B------:R-:W-:Y:S01]  /*72b0*/  UMOV UR6, 0x0 ;  /* 0x0000000000067882 */ /* 0x000fe20000000000 */
[----:B------:R-:W-:Y:S01]  /*72c0*/  ISETP.NE.AND P0, PT, R6, 0x6, PT ;  /* 0x000000060600780c */ /* 0x000fe20003f05270 */
[----:B------:R-:W-:Y:S01]  /*72d0*/  UIADD3 UR24, UR16, 0x180, URZ ;  /* 0x0000018010187890 */ /* 0x000fe2000fffe03f */
[----:B------:R-:W-:Y:S01]  /*72e0*/  VIADD R22, R22, 0x40 ;  /* 0x0000004016167836 */ /* 0x000fe20000000000 */
[----:B------:R-:W-:Y:S01]  /*72f0*/  UIADD3 UR16, UR16, 0x2180, URZ ;  /* 0x0000218010107890 */ /* 0x000fe2000fffe03f */
[----:B------:R-:W-:Y:S01]  /*7300*/  SEL R14, RZ, 0x1, P0 ;  /* 0x00000001ff0e7807 */ /* 0x000fe20000000000 */
[----:B------:R-:W-:Y:S01]  /*7310*/  UIADD3 UR8, UR8, 0x18180, URZ ;  /* 0x0001818008087890 */ /* 0x000fe2000fffe03f */
[----:B------:R-:W-:Y:S01]  /*7320*/  SEL R6, R6, RZ, P0 ;  /* 0x000000ff06067207 */ /* 0x000fe20000000000 */
[----:B------:R-:W-:Y:S01]  /*7330*/  UMOV UR7, 0x10000000 ;  /* 0x1000000000077882 */ /* 0x000fe20000000000 */
[----:B------:R-:W-:Y:S01]  /*7340*/  UMOV UR17, UR25 ;  /* 0x0000001900117c82 */ /* 0x000fe20008000000 */
[----:B------:R-:W-:Y:S01]  /*7350*/  UMOV UR19, UR27 ;  /* 0x0000001b00137c82 */ /* 0x000fe20008000000 */
[----:B------:R-:W-:Y:S01]  /*7360*/  UMOV UR20, UR28 ;  /* 0x0000001c00147c82 */ /* 0x000fe20008000000 */
[----:B------:R0:W-:Y:S01]  /*7370*/  UTMALDG.3D [UR24], [UR4], desc[UR6] ;  /* 0x00000618040075b4 */ /* 0x0001e20008011000 */
[----:B------:R-:W-:Y:S01]  /*7380*/  UMOV UR21, 0x30000 ;  /* 0x0003000000157882 */ /* 0x000fe20000000000 */
[----:B------:R-:W-:Y:S01]  /*7390*/  UMOV UR9, UR25 ;  /* 0x0000001900097c82 */ /* 0x000fe20008000000 */
[----:B------:R-:W-:Y:S01]  /*73a0*/  UMOV UR10, UR27 ;  /* 0x0000001b000a7c82 */ /* 0x000fe20008000000 */
[----:B------:R-:W-:Y:S01]  /*73b0*/  UMOV UR12, UR28 ;  /* 0x0000001c000c7c82 */ /* 0x000fe20008000000 */
[----:B------:R-:W-:Y:S01]  /*73c0*/  LOP3.LUT R5, R5, R14, RZ, 0x3c, !PT ;  /* 0x0000000e05057212 */ /* 0x000fe200078e3cff */
[----:B------:R0:W-:Y:S01]  /*73d0*/  UTMALDG.3D [UR16], [UR4], desc[UR6] ;  /* 0x00000610040075b4 */ /* 0x0001e20008011000 */
[----:B------:R0:W-:Y:S02]  /*73e0*/  UTMALDG.3D.MULTICAST [UR8], [UR30], UR21, desc[UR6] ;  /* 0x000006081e0073b4 */ /* 0x0001e40008011815 */
[----:B0-----:R-:W-:Y:S05]  /*73f0*/  @P1 BRA `(.L_x_172) ;  /* 0xfffffffc002c1947 */ /* 0x001fea000383ffff */
.L_x_169:
[----:B------:R-:W-:Y:S05]  /*7400*/  BSYNC B1 ;  /* 0x0000000000017941 */ /* 0x000fea0003800000 */
.L_x_168:
[----:B------:R-:W-:Y:S01]  /*7410*/  LOP3.LUT P1, RZ, R10, 0xff, RZ, 0xc0, !PT ;  /* 0x000000ff0aff7812 */ /* 0x000fe2000782c0ff */
[C---:B------:R-:W-:Y:S01]  /*7420*/  IMAD.IADD R7, R11.reuse, 0x1, R8 ;  /* 0x000000010b077824 */ /* 0x040fe200078e0208 */
[----:B------:R-:W-:Y:S01]  /*7430*/  ULDC.64 UR4, c[0x0][0x650] ;  /* 0x0001940000047ab9 */ /* 0x000fe20000000a00 */
[----:B------:R-:W-:Y:S01]  /*7440*/  ISETP.GE.U32.AND P2, PT, R11, 0x6, PT ;  /* 0x000000060b00780c */ /* 0x000fe20003f46070 */
[----:B------:R-:W-:Y:S01]  /*7450*/  BSSY B1, `(.L_x_173) ;  /* 0x000006c000017945 */ /* 0x000fe20003800000 */
[----:B------:R-:W-:Y:S01]  /*7460*/  IMAD.MOV.U32 R20, RZ, RZ, -0x1 ;  /* 0xffffffffff147424 */ /* 0x000fe200078e00ff */
[----:B------:R-:W-:Y:S01]  /*7470*/  ISETP.GT.U32.AND P0, PT, R7, 0x5, PT ;  /* 0x000000050700780c */ /* 0x000fe20003f04070 */
[----:B------:R-:W-:Y:S01]  /*7480*/  IMAD.MOV.U32 R21, RZ, RZ, -0x1 ;  /* 0xffffffffff157424 */ /* 0x000fe200078e00ff */
[----:B------:R-:W-:Y:S02]  /*7490*/  PRMT R10, RZ, 0x7610, R10 ;  /* 0x00007610ff0a7816 */ /* 0x000fe4000000000a */
[----:B------:R-:W-:-:S03]  /*74a0*/  ISETP.LT.U32.AND P0, PT, R11, 0x6, P0 ;  /* 0x000000060b00780c */ /* 0x000fc60000701070 */
[----:B------:R-:W0:Y:S01]  /*74b0*/  @P1 S2R R5, SR_CgaCtaId ;  /* 0x0000000000051919 */ /* 0x000e220000008800 */
[----:B------:R-:W-:-:S04]  /*74c0*/  @P1 MOV R4, 0x400 ;  /* 0x0000040000041802 */ /* 0x000fc80000000f00 */
[----:B0-----:R-:W-:Y:S01]  /*74d0*/  @P1 LEA R6, R5, R4, 0x18 ;  /* 0x0000000405061211 */ /* 0x001fe200078ec0ff */
[----:B------:R-:W-:Y:S01]  /*74e0*/  IMAD.WIDE.U32 R4, R7, -0x55555555, RZ ;  /* 0xaaaaaaab07047825 */ /* 0x000fe200078e00ff */
[----:B------:R-:W-:Y:S02]  /*74f0*/  SEL R4, RZ, 0x1, !P0 ;  /* 0x00000001ff047807 */ /* 0x000fe40004000000 */
[----:B------:R0:W-:Y:S01]  /*7500*/  @P1 SYNCS.ARRIVE.TRANS64.A1T0 RZ, [R6+URZ+0x78], RZ ;  /* 0x000078ff06ff19a7 */ /* 0x0001e2000810003f */
[----:B------:R-:W-:Y:S02]  /*7510*/  IADD3 R16, P1, R16, UR36, RZ ;  /* 0x0000002410107c10 */ /* 0x000fe4000ff3e0ff */
[----:B------:R-:W-:Y:S02]  /*7520*/  LOP3.LUT R3, R3, R4, RZ, 0x3c, !PT ;  /* 0x0000000403037212 */ /* 0x000fe400078e3cff */
[----:B------:R-:W-:Y:S02]  /*7530*/  IADD3.X R17, R17, UR42, RZ, P1, !PT ;  /* 0x0000002a11117c10 */ /* 0x000fe40008ffe4ff */
[----:B------:R-:W-:-:S02]  /*7540*/  ISETP.GE.U32.AND P0, PT, R16, UR4, PT ;  /* 0x0000000410007c0c */ /* 0x000fc4000bf06070 */
[----:B0-----:R-:W-:Y:S02]  /*7550*/  SHF.R.U32.HI R6, RZ, 0x2, R5 ;  /* 0x00000002ff067819 */ /* 0x001fe40000011605 */
[----:B------:R-:W-:Y:S02]  /*7560*/  ISETP.GE.U32.AND.EX P0, PT, R17, UR5, PT, P0 ;  /* 0x0000000511007c0c */ /* 0x000fe4000bf06100 */
[----:B------:R-:W-:Y:S01]  /*7570*/  @P2 LOP3.LUT R3, R3, 0x1, R6, 0x78, !PT ;  /* 0x0000000103032812 */ /* 0x000fe200078e7806 */
[----:B------:R-:W-:Y:S01]  /*7580*/  IMAD R8, R6, -0x6, R7 ;  /* 0xfffffffa06087824 */ /* 0x000fe200078e0207 */
[----:B------:R-:W-:Y:S01]  /*7590*/  PRMT R4, RZ, 0x7610, R4 ;  /* 0x00007610ff047816 */ /* 0x000fe20000000004 */
[----:B------:R-:W-:-:S08]  /*75a0*/  IMAD.MOV.U32 R7, RZ, RZ, -0x1 ;  /* 0xffffffffff077424 */ /* 0x000fd000078e00ff */
[----:B------:R-:W-:Y:S05]  /*75b0*/  @P0 BRA `(.L_x_174) ;  /* 0x0000000400540947 */ /* 0x000fea0003800000 */
[----:B------:R-:W0:Y:S01]  /*75c0*/  S2R R15, SR_CTAID.X ;  /* 0x00000000000f7919 */ /* 0x000e220000002500 */
[----:B------:R-:W-:Y:S01]  /*75d0*/  ULDC.64 UR4, c[0x0][0x628] ;  /* 0x00018a0000047ab9 */ /* 0x000fe20000000a00 */
[----:B------:R-:W-:Y:S01]  /*75e0*/  ULDC UR7, c[0x0][0x630] ;  /* 0x00018c0000077ab9 */ /* 0x000fe20000000800 */
[----:B------:R-:W-:Y:S01]  /*75f0*/  ISETP.NE.U32.AND P0, PT, RZ, UR4, PT ;  /* 0x00000004ff007c0c */ /* 0x000fe2000bf05070 */
[----:B------:R-:W1:Y:S01]  /*7600*/  S2R R20, SR_CTAID.Y ;  /* 0x0000000000147919 */ /* 0x000e620000002600 */
[----:B------:R-:W-:Y:S01]  /*7610*/  ULDC UR8, c[0x0][0x150] ;  /* 0x0000540000087ab9 */ /* 0x000fe20000000800 */
[----:B------:R-:W-:Y:S01]  /*7620*/  IMAD.MOV.U32 R4, RZ, RZ, R16 ;  /* 0x000000ffff047224 */ /* 0x000fe200078e0010 */
[----:B------:R-:W-:Y:S01]  /*7630*/  ISETP.NE.AND.EX P0, PT, RZ, UR5, PT, P0 ;  /* 0x00000005ff007c0c */ /* 0x000fe2000bf05300 */
[----:B------:R-:W-:Y:S01]  /*7640*/  IMAD.MOV.U32 R5, RZ, RZ, R17 ;  /* 0x000000ffff057224 */ /* 0x000fe200078e0011 */
[----:B0-----:R-:W-:-:S11]  /*7650*/  I2FP.F32.U32 R22, R15 ;  /* 0x0000000f00167245 */ /* 0x001fd60000201000 */
[----:B------:R-:W-:Y:S05]  /*7660*/  @!P0 BRA `(.L_x_175) ;  /* 0x0000000000288947 */ /* 0x000fea0003800000 */
[----:B------:R-:W-:Y:S02]  /*7670*/  ULDC UR6, c[0x0][0x634] ;  /* 0x00018d0000067ab9 */ /* 0x000fe40000000800 */
[----:B------:R-:W-:-:S05]  /*7680*/  IADD3 R5, P0, R16, UR6, RZ ;  /* 0x0000000610057c10 */ /* 0x000fca000ff1e0ff */
[----:B------:R-:W-:-:S04]  /*7690*/  IMAD.X R21, RZ, RZ, R17, P0 ;  /* 0x000000ffff157224 */ /* 0x000fc800000e0611 */
[----:B------:R-:W-:-:S04]  /*76a0*/  IMAD.WIDE.U32 R6, R21, UR4, RZ ;  /* 0x0000000415067c25 */ /* 0x000fc8000f8e00ff */
[----:B------:R-:W-:-:S04]  /*76b0*/  IMAD.WIDE.U32 R6, P0, R5, UR5, R6 ;  /* 0x0000000505067c25 */ /* 0x000fc8000f800006 */
[----:B------:R-:W-:-:S04]  /*76c0*/  IMAD.WIDE.U32 R4, R5, UR4, RZ ;  /* 0x0000000405047c25 */ /* 0x000fc8000f8e00ff */
[----:B------:R-:W-:Y:S01]  /*76d0*/  IMAD.MOV.U32 R4, RZ, RZ, R7 ;  /* 0x000000ffff047224 */ /* 0x000fe200078e0007 */
[----:B------:R-:W-:Y:S01]  /*76e0*/  IADD3 RZ, P1, R5, R6, RZ ;  /* 0x0000000605ff7210 */ /* 0x000fe20007f3e0ff */
[----:B------:R-:W-:-:S04]  /*76f0*/  IMAD.X R5, RZ, RZ, RZ, P0 ;  /* 0x000000ffff057224 */ /* 0x000fc800000e06ff */
[----:B------:R-:W-:-:S08]  /*7700*/  IMAD.WIDE.U32.X R4, R21, UR5, R4, P1 ;  /* 0x0000000515047c25 */ /* 0x000fd000088e0404 */
.L_x_175:
[--C-:B------:R-:W-:Y:S01]  /*7710*/  SHF.R.U64 R14, R4, UR7, R5.reuse ;  /* 0x00000007040e7c19 */ /* 0x100fe20008001205 */
[----:B------:R-:W-:Y:S01]  /*7720*/  FMUL R22, R22, UR8 ;  /* 0x0000000816167c20 */ /* 0x000fe20008400000 */
[----:B------:R-:W-:Y:S01]  /*7730*/  SHF.R.U32.HI R4, RZ, UR7, R5 ;  /* 0x00000007ff047c19 */ /* 0x000fe20008011605 */
[----:B------:R-:W0:Y:S01]  /*7740*/  LDC R6, c[0x0][0x144] ;  /* 0x00005100ff067b82 */ /* 0x000e220000000800 */
[----:B------:R-:W-:Y:S01]  /*7750*/  IADD3 R5, P0, RZ, -R14, RZ ;  /* 0x8000000eff057210 */ /* 0x000fe20007f1e0ff */
[----:B------:R-:W-:Y:S01]  /*7760*/  ULDC UR6, c[0x0][0x154] ;  /* 0x0000550000067ab9 */ /* 0x000fe20000000800 */
[----:B-1----:R-:W-:Y:S01]  /*7770*/  I2FP.F32.U32 R7, R20 ;  /* 0x0000001400077245 */ /* 0x002fe20000201000 */
[----:B------:R-:W1:Y:S01]  /*7780*/  F2I.U32.TRUNC.NTZ R22, R22 ;  /* 0x0000001600167305 */ /* 0x000e62000020f000 */
[----:B------:R-:W-:Y:S01]  /*7790*/  ULDC.64 UR4, c[0x0][0x620] ;  /* 0x0001880000047ab9 */ /* 0x000fe20000000a00 */
[----:B------:R-:W-:Y:S01]  /*77a0*/  IMAD.X R4, RZ, RZ, ~R4, P0 ;  /* 0x000000ffff047224 */ /* 0x000fe200000e0e04 */
[----:B------:R-:W-:Y:S01]  /*77b0*/  ISETP.NE.AND P2, PT, R2, 0x1, PT ;  /* 0x000000010200780c */ /* 0x000fe20003f45270 */
[----:B------:R-:W-:Y:S01]  /*77c0*/  FMUL R23, R7, UR6 ;  /* 0x0000000607177c20 */ /* 0x000fe20008400000 */
[----:B------:R-:W2:Y:S01]  /*77d0*/  LDC R25, c[0x0][0x148] ;  /* 0x00005200ff197b82 */ /* 0x000ea20000000800 */
[----:B------:R-:W-:Y:S01]  /*77e0*/  IMAD R4, R4, UR4, RZ ;  /* 0x0000000404047c24 */ /* 0x000fe2000f8e02ff */
[----:B------:R-:W-:-:S02]  /*77f0*/  ULDC.64 UR6, c[0x0][0x640] ;  /* 0x0001900000067ab9 */ /* 0x000fc40000000a00 */
[----:B------:R-:W-:Y:S01]  /*7800*/  ISETP.NE.U32.AND P0, PT, RZ, UR6, PT ;  /* 0x00000006ff007c0c */ /* 0x000fe2000bf05070 */
[----:B------:R-:W3:Y:S01]  /*7810*/  F2I.U32.TRUNC.NTZ R23, R23 ;  /* 0x0000001700177305 */ /* 0x000ee2000020f000 */
[C---:B------:R-:W-:Y:S02]  /*7820*/  IMAD R7, R5.reuse, UR5, R4 ;  /* 0x0000000505077c24 */ /* 0x040fe4000f8e0204 */
[----:B------:R-:W-:Y:S01]  /*7830*/  IMAD.WIDE.U32 R4, R5, UR4, R16 ;  /* 0x0000000405047c25 */ /* 0x000fe2000f8e0010 */
[----:B------:R-:W-:Y:S01]  /*7840*/  ULDC UR4, c[0x0][0x618] ;  /* 0x0001860000047ab9 */ /* 0x000fe20000000800 */
[----:B------:R-:W-:Y:S02]  /*7850*/  ISETP.NE.AND.EX P0, PT, RZ, UR7, PT, P0 ;  /* 0x00000007ff007c0c */ /* 0x000fe4000bf05300 */
[----:B------:R-:W-:Y:S02]  /*7860*/  IMAD.IADD R5, R5, 0x1, R7 ;  /* 0x0000000105057824 */ /* 0x000fe400078e0207 */
[----:B-1----:R-:W-:-:S03]  /*7870*/  IMAD.MOV R22, RZ, RZ, -R22 ;  /* 0x000000ffff167224 */ /* 0x002fc600078e0a16 */
[----:B------:R-:W-:Y:S01]  /*7880*/  SHF.R.U64 R21, R4, UR4, R5 ;  /* 0x0000000404157c19 */ /* 0x000fe20008001205 */
[----:B0-----:R-:W-:Y:S01]  /*7890*/  IMAD R15, R6, R22, R15 ;  /* 0x00000016060f7224 */ /* 0x001fe200078e020f */
[----:B------:R-:W-:Y:S01]  /*78a0*/  SHF.R.U32.HI R4, RZ, UR4, R5 ;  /* 0x00000004ff047c19 */ /* 0x000fe20008011605 */
[----:B------:R-:W-:Y:S01]  /*78b0*/  ULDC UR4, c[0x0][0x608] ;  /* 0x0001820000047ab9 */ /* 0x000fe20000000800 */
[----:B---3--:R-:W-:Y:S02]  /*78c0*/  IMAD.MOV R6, RZ, RZ, -R23 ;  /* 0x000000ffff067224 */ /* 0x008fe400078e0a17 */
[--C-:B------:R-:W-:Y:S02]  /*78d0*/  SHF.R.U64 R22, R21, UR4, R4.reuse ;  /* 0x0000000415167c19 */ /* 0x100fe40008001204 */
[----:B------:R-:W-:Y:S01]  /*78e0*/  SHF.R.U32.HI R5, RZ, UR4, R4 ;  /* 0x00000004ff057c19 */ /* 0x000fe20008011604 */
[----:B------:R-:W-:Y:S01]  /*78f0*/  ULDC UR4, c[0x0][0x658] ;  /* 0x0001960000047ab9 */ /* 0x000fe20000000800 */
[----:B--2---:R-:W-:-:S02]  /*7900*/  @P2 IMAD R15, R25, R6, R20 ;  /* 0x00000006190f2224 */ /* 0x004fc400078e0214 */
[--C-:B------:R-:W-:Y:S02]  /*7910*/  SHF.R.U64 R20, R22, UR4, R5.reuse ;  /* 0x0000000416147c19 */ /* 0x100fe40008001205 */
[----:B------:R-:W-:-:S03]  /*7920*/  SHF.R.U32.HI R23, RZ, UR4, R5 ;  /* 0x00000004ff177c19 */ /* 0x000fc60008011605 */
[----:B------:R-:W-:Y:S02]  /*7930*/  IMAD.MOV.U32 R6, RZ, RZ, R20 ;  /* 0x000000ffff067224 */ /* 0x000fe400078e0014 */
[----:B------:R-:W-:Y:S01]  /*7940*/  IMAD.MOV.U32 R5, RZ, RZ, R23 ;  /* 0x000000ffff057224 */ /* 0x000fe200078e0017 */
[----:B------:R-:W-:Y:S06]  /*7950*/  @!P0 BRA `(.L_x_176) ;  /* 0x00000000002c8947 */ /* 0x000fec0003800000 */
        /* <DEDUP_REMOVED lines=9> */
[----:B------:R-:W-:-:S04]  /*79f0*/  IMAD.WIDE.U32.X R4, R23, UR7, R4, P1 ;  /* 0x0000000717047c25 */ /* 0x000fc800088e0404 */
[----:B------:R-:W-:-:S07]  /*7a00*/  IMAD.MOV.U32 R6, RZ, RZ, R4 ;  /* 0x000000ffff067224 */ /* 0x000fce00078e0004 */
.L_x_176:
[----:B------:R-:W-:Y:S01]  /*7a10*/  ULDC UR4, c[0x0][0x648] ;  /* 0x0001920000047ab9 */ /* 0x000fe20000000800 */
[----:B------:R-:W-:Y:S01]  /*7a20*/  LOP3.LUT R4, R22, UR14, RZ, 0xc0, !PT ;  /* 0x0000000e16047c12 */ /* 0x000fe2000f8ec0ff */
[----:B------:R-:W-:Y:S01]  /*7a30*/  ULDC UR5, c[0x0][0x610] ;  /* 0x0001840000057ab9 */ /* 0x000fe20000000800 */
[----:B------:R-:W-:Y:S01]  /*7a40*/  SHF.R.U64 R5, R6, UR4, R5 ;  /* 0x0000000406057c19 */ /* 0x000fe20008001205 */
[----:B------:R-:W-:Y:S01]  /*7a50*/  ULDC UR4, c[0x0][0x638] ;  /* 0x00018e0000047ab9 */ /* 0x000fe20000000800 */
[----:B------:R-:W-:-:S03]  /*7a60*/  LOP3.LUT R21, R21, UR13, RZ, 0xc0, !PT ;  /* 0x0000000d15157c12 */ /* 0x000fc6000f8ec0ff */
[----:B------:R-:W-:Y:S02]  /*7a70*/  IMAD.MOV R7, RZ, RZ, -R5 ;  /* 0x000000ffff077224 */ /* 0x000fe400078e0a05 */
[----:B------:R-:W-:Y:S02]  /*7a80*/  IMAD R4, R5, UR15, R4 ;  /* 0x0000000f05047c24 */ /* 0x000fe4000f8e0204 */
[----:B------:R-:W-:Y:S01]  /*7a90*/  IMAD R20, R7, UR4, R20 ;  /* 0x0000000407147c24 */ /* 0x000fe2000f8e0214 */
[----:B------:R-:W-:Y:S01]  /*7aa0*/  ULDC UR4, c[0x0][0x600] ;  /* 0x0001800000047ab9 */ /* 0x000fe20000000800 */
[----:B------:R-:W-:Y:S02]  /*7ab0*/  IMAD R15, R4, UR5, R15 ;  /* 0x00000005040f7c24 */ /* 0x000fe4000f8e020f */
[----:B------:R-:W-:Y:S02]  /*7ac0*/  IMAD R20, R20, UR4, R21 ;  /* 0x0000000414147c24 */ /* 0x000fe4000f8e0215 */
[----:B------:R-:W-:-:S02]  /*7ad0*/  IMAD.MOV.U32 R4, RZ, RZ, 0x1 ;  /* 0x00000001ff047424 */ /* 0x000fc400078e00ff */
[----:B------:R-:W-:Y:S01]  /*7ae0*/  IMAD.MOV.U32 R7, RZ, RZ, R14 ;  /* 0x000000ffff077224 */ /* 0x000fe200078e000e */
[----:B------:R-:W-:Y:S02]  /*7af0*/  SEL R21, R20, R15, !P2 ;  /* 0x0000000f14157207 */ /* 0x000fe40005000000 */
[----:B------:R-:W-:-:S07]  /*7b00*/  SEL R20, R15, R20, !P2 ;  /* 0x000000140f147207 */ /* 0x000fce0005000000 */
.L_x_174:
[----:B------:R-:W-:Y:S05]  /*7b10*/  BSYNC B1 ;  /* 0x0000000000017941 */ /* 0x000fea0003800000 */
.L_x_173:
[----:B------:R-:W-:-:S13]  /*7b20*/  LOP3.LUT P0, RZ, R4, 0xff, RZ, 0xc0, !PT ;  /* 0x000000ff04ff7812 */ /* 0x000fda000780c0ff */
[----:B------:R-:W-:Y:S05]  /*7b30*/  @P0 BRA `(.L_x_177) ;  /* 0xfffffff400200947 */ /* 0x000fea000383ffff */
[----:B------:R-:W-:Y:S05]  /*7b40*/  BSYNC B0 ;  /* 0x0000000000007941 */ /* 0x000fea0003800000 */
.L_x_166:
[----:B------:R-:W-:-:S03]  /*7b50*/  UMOV UR4, 0xffffffff ;  /* 0xffffffff00047882 */ /* 0x000fc60000000000 */
[----:B------:R-:W-:Y:S05]  /*7b60*/  BRA.DIV UR4, `(.L_x_178) ;  /* 0x00000006045c7947 */ /* 0x000fea000b800000 */
[----:B------:R-:W-:-:S13]  /*7b70*/  ELECT P6, URZ, PT ;  /* 0x00000000003f782f */ /* 0x000fda00038c0000 */
.L_x_194:
[----:B------:R-:W-:Y:S04]  /*7b80*/  BSSY B0, `(.L_x_179) ;  /* 0x000003d000007945 */ /* 0x000fe80003800000 */
[----:B------:R-:W-:Y:S05]  /*7b90*/  @!P6 BRA `(.L_x_180) ;  /* 0x0000000000ece947 */ /* 0x000fea0003800000 */
[----:B------:R-:W-:-:S04]  /*7ba0*/  LOP3.LUT R18, R18, 0x2, RZ, 0xfc, !PT ;  /* 0x0000000212127812 */ /* 0x000fc800078efcff */
[----:B------:R-:W-:-:S13]  /*7bb0*/  ISETP.NE.AND P0, PT, R18, 0x3, PT ;  /* 0x000000031200780c */ /* 0x000fda0003f05270 */
[----:B------:R-:W-:Y:S05]  /*7bc0*/  @!P0 BRA `(.L_x_181) ;  /* 0x0000000000048947 */ /* 0x000fea0003800000 */
[----:B------:R-:W-:Y:S01]  /*7bd0*/  BPT.TRAP 0x1 ;  /* 0x000000040000795c */ /* 0x000fe20000300000 */
.L_x_181:
[----:B------:R-:W0:Y:S01]  /*7be0*/  S2R R5, SR_CgaCtaId ;  /* 0x0000000000057919 */ /* 0x000e220000008800 */
[----:B------:R-:W-:Y:S02]  /*7bf0*/  MOV R0, 0x400 ;  /* 0x0000040000007802 */ /* 0x000fe40000000f00 */
[----:B------:R-:W-:Y:S02]  /*7c00*/  SHF.L.U32 R2, R3, 0x1f, RZ ;  /* 0x0000001f03027819 */ /* 0x000fe400000006ff */
[----:B0-----:R-:W-:-:S05]  /*7c10*/  LEA R5, R5, R0, 0x18 ;  /* 0x0000000005057211 */ /* 0x001fca00078ec0ff */
[----:B------:R-:W-:-:S04]  /*7c20*/  VIADD R5, R5, 0x30 ;  /* 0x0000003005057836 */ /* 0x000fc80000000000 */
[C---:B------:R-:W-:Y:S02]  /*7c30*/  IMAD R7, R8.reuse, 0x8, R5 ;  /* 0x0000000808077824 */ /* 0x040fe400078e0205 */
[----:B------:R-:W-:Y:S02]  /*7c40*/  VIADD R8, R8, 0x1 ;  /* 0x0000000108087836 */ /* 0x000fe40000000000 */
[----:B------:R-:W0:Y:S03]  /*7c50*/  SYNCS.PHASECHK.TRANS64.TRYWAIT P0, [R7+URZ], R2 ;  /* 0x00000002070075a7 */ /* 0x000e26000800017f */
[----:B------:R-:W-:-:S04]  /*7c60*/  ISETP.NE.AND P1, PT, R8, 0x6, PT ;  /* 0x000000060800780c */ /* 0x000fc80003f25270 */
[----:B------:R-:W-:Y:S02]  /*7c70*/  SEL R0, RZ, 0x1, P1 ;  /* 0x00000001ff007807 */ /* 0x000fe40000800000 */
[----:B------:R-:W-:Y:S02]  /*7c80*/  SEL R8, R8, RZ, P1 ;  /* 0x000000ff08087207 */ /* 0x000fe40000800000 */
[----:B------:R-:W-:-:S03]  /*7c90*/  LOP3.LUT R9, R3, R0, RZ, 0x3c, !PT ;  /* 0x0000000003097212 */ /* 0x000fc600078e3cff */
[----:B------:R-:W-:Y:S01]  /*7ca0*/  IMAD R6, R8, 0x8, R5 ;  /* 0x0000000808067824 */ /* 0x000fe200078e0205 */
[----:B------:R-:W-:Y:S01]  /*7cb0*/  SHF.L.U32 R3, R9, 0x1f, RZ ;  /* 0x0000001f09037819 */ /* 0x000fe200000006ff */
[----:B0-----:R-:W-:Y:S06]  /*7cc0*/  @!P0 BRA `(.L_x_182) ;  /* 0x0000000400248947 */ /* 0x001fec0003800000 */
.L_x_195:
[----:B------:R-:W1:Y:S01]  /*7cd0*/  SYNCS.PHASECHK.TRANS64.TRYWAIT P0, [R6+URZ], R3 ;  /* 0x00000003060075a7 */ /* 0x000e62000800017f */
[----:B------:R-:W-:-:S05]  /*7ce0*/  VIADD R0, R8, 0x1 ;  /* 0x0000000108007836 */ /* 0x000fca0000000000 */
[----:B------:R-:W-:-:S04]  /*7cf0*/  ISETP.NE.AND P1, PT, R0, 0x6, PT ;  /* 0x000000060000780c */ /* 0x000fc80003f25270 */
[----:B0-----:R-:W-:Y:S02]  /*7d00*/  SEL R2, RZ, 0x1, P1 ;  /* 0x00000001ff027807 */ /* 0x001fe40000800000 */
[----:B------:R-:W-:Y:S02]  /*7d10*/  SEL R0, R0, RZ, P1 ;  /* 0x000000ff00007207 */ /* 0x000fe40000800000 */
[----:B------:R-:W-:-:S03]  /*7d20*/  LOP3.LUT R9, R9, R2, RZ, 0x3c, !PT ;  /* 0x0000000209097212 */ /* 0x000fc600078e3cff */
[----:B------:R-:W-:Y:S01]  /*7d30*/  IMAD R7, R0, 0x8, R5 ;  /* 0x0000000800077824 */ /* 0x000fe200078e0205 */
[----:B------:R-:W-:Y:S01]  /*7d40*/  SHF.L.U32 R4, R9, 0x1f, RZ ;  /* 0x0000001f09047819 */ /* 0x000fe200000006ff */
[----:B-1----:R-:W-:Y:S06]  /*7d50*/  @!P0 BRA `(.L_x_183) ;  /* 0x0000000400148947 */ /* 0x002fec0003800000 */
.L_x_196:
[----:B------:R-:W1:Y:S01]  /*7d60*/  SYNCS.PHASECHK.TRANS64.TRYWAIT P0, [R7+URZ], R4 ;  /* 0x00000004070075a7 */ /* 0x000e62000800017f */
[----:B------:R-:W-:-:S05]  /*7d70*/  VIADD R0, R0, 0x1 ;  /* 0x0000000100007836 */ /* 0x000fca0000000000 */
[----:B------:R-:W-:-:S04]  /*7d80*/  ISETP.NE.AND P1, PT, R0, 0x6, PT ;  /* 0x000000060000780c */ /* 0x000fc80003f25270 */
[----:B------:R-:W-:Y:S02]  /*7d90*/  SEL R2, RZ, 0x1, P1 ;  /* 0x00000001ff027807 */ /* 0x000fe40000800000 */
[----:B------:R-:W-:Y:S02]  /*7da0*/  SEL R0, R0, RZ, P1 ;  /* 0x000000ff00007207 */ /* 0x000fe40000800000 */
[----:B------:R-:W-:-:S03]  /*7db0*/  LOP3.LUT R9, R9, R2, RZ, 0x3c, !PT ;  /* 0x0000000209097212 */ /* 0x000fc600078e3cff */
[----:B0-----:R-:W-:Y:S01]  /*7dc0*/  IMAD R6, R0, 0x8, R5 ;  /* 0x0000000800067824 */ /* 0x001fe200078e0205 */
[----:B------:R-:W-:Y:S01]  /*7dd0*/  SHF.L.U32 R3, R9, 0x1f, RZ ;  /* 0x0000001f09037819 */ /* 0x000fe200000006ff */
[----:B-1----:R-:W-:Y:S06]  /*7de0*/  @!P0 BRA `(.L_x_184) ;  /* 0x0000000400048947 */ /* 0x002fec0003800000 */
.L_x_197:
        /* <DEDUP_REMOVED lines=9> */
.L_x_198:
[----:B------:R-:W1:Y:S01]  /*7e80*/  SYNCS.PHASECHK.TRANS64.TRYWAIT P0, [R7+URZ], R4 ;  /* 0x00000004070075a7 */ /* 0x000e62000800017f */
[----:B------:R-:W-:-:S05]  /*7e90*/  VIADD R0, R0, 0x1 ;  /* 0x0000000100007836 */ /* 0x000fca0000000000 */
[----:B------:R-:W-:-:S04]  /*7ea0*/  ISETP.NE.AND P1, PT, R0, 0x6, PT ;  /* 0x000000060000780c */ /* 0x000fc80003f25270 */
[----:B------:R-:W-:Y:S02]  /*7eb0*/  SEL R2, RZ, 0x1, P1 ;  /* 0x00000001ff027807 */ /* 0x000fe40000800000 */
[----:B------:R-:W-:Y:S02]  /*7ec0*/  SEL R0, R0, RZ, P1 ;  /* 0x000000ff00007207 */ /* 0x000fe40000800000 */
[----:B------:R-:W-:Y:S01]  /*7ed0*/  LOP3.LUT R2, R9, R2, RZ, 0x3c, !PT ;  /* 0x0000000209027212 */ /* 0x000fe200078e3cff */
[----:B-1----:R-:W-:Y:S06]  /*7ee0*/  @!P0 BRA `(.L_x_186) ;  /* 0x0000000000ec8947 */ /* 0x002fec0003800000 */
.L_x_199:
[----:B------:R-:W-:Y:S01]  /*7ef0*/  IMAD R5, R0, 0x8, R5 ;  /* 0x0000000800057824 */ /* 0x000fe200078e0205 */
[----:B------:R-:W-:-:S07]  /*7f00*/  SHF.L.U32 R0, R2, 0x1f, RZ ;  /* 0x0000001f02007819 */ /* 0x000fce00000006ff */
.L_x_187:
[----:B--2---:R2:W3:Y:S02]  /*7f10*/  SYNCS.PHASECHK.TRANS64.TRYWAIT P0, [R5+URZ], R0 ;  /* 0x00000000050075a7 */ /* 0x0044e4000800017f */
[----:B---3--:R-:W-:Y:S05]  /*7f20*/  @!P0 NANOSLEEP.SYNCS 0x989680 ;  /* 0x009896800000895d */ /* 0x008fea0003900000 */
[----:B------:R-:W3:Y:S02]  /*7f30*/  @!P0 SYNCS.PHASECHK.TRANS64 P0, [R5+URZ], R0 ;  /* 0x00000000050085a7 */ /* 0x000ee4000800007f */
[----:B---3--:R-:W-:Y:S05]  /*7f40*/  @!P0 BRA `(.L_x_187) ;  /* 0xfffffffc00f08947 */ /* 0x008fea000383ffff */
.L_x_180:
[----:B------:R-:W-:Y:S05]  /*7f50*/  BSYNC B0 ;  /* 0x0000000000007941 */ /* 0x000fea0003800000 */
.L_x_179:
[----:B------:R-:W-:Y:S05]  /*7f60*/  EXIT ;  /* 0x000000000000794d */ /* 0x000fea0003800000 */
.L_x_21:
[----:B-1----:R1:W2:Y:S02]  /*7f70*/  SYNCS.PHASECHK.TRANS64.TRYWAIT P1, [R3+URZ], R0 ;  /* 0x00000000030075a7 */ /* 0x0022a4000802017f */
[----:B--2---:R-:W-:Y:S05]  /*7f80*/  @!P1 NANOSLEEP.SYNCS 0x989680 ;  /* 0x009896800000995d */ /* 0x004fea0003900000 */
[----:B------:R-:W2:Y:S02]  /*7f90*/  @!P1 SYNCS.PHASECHK.TRANS64 P1, [R3+URZ], R0 ;  /* 0x00000000030095a7 */ /* 0x000ea4000802007f */
[----:B--2---:R-:W-:Y:S05]  /*7fa0*/  @!P1 BRA `(.L_x_21) ;  /* 0xfffffffc00f09947 */ /* 0x004fea000383ffff */
[----:B------:R-:W-:Y:S05]  /*7fb0*/  BRA `(.L_x_20) ;  /* 0xffffff9800087947 */ /* 0x000fea000383ffff */
.L_x_26:
[----:B-1----:R1:W2:Y:S02]  /*7fc0*/  SYNCS.PHASECHK.TRANS64.TRYWAIT P1, [R5+URZ], R4 ;  /* 0x00000004050075a7 */ /* 0x0022a4000802017f */
[----:B--2---:R-:W-:Y:S05]  /*7fd0*/  @!P1 NANOSLEEP.SYNCS 0x989680 ;  /* 0x009896800000995d */ /* 0x004fea0003900000 */
[----:B------:R-:W2:Y:S02]  /*7fe0*/  @!P1 SYNCS.PHASECHK.TRANS64 P1, [R5+URZ], R4 ;  /* 0x00000004050095a7 */ /* 0x000ea4000802007f */
[----:B--2---:R-:W-:Y:S05]  /*7ff0*/  @!P1 BRA `(.L_x_26) ;  /* 0xfffffffc00f09947 */ /* 0x004fea000383ffff */
[----:B------:R-:W-:Y:S05]  /*8000*/  BRA `(.L_x_25) ;  /* 0xffffff9800e47947 */ /* 0x000fea000383ffff */
.L_x_167:
[----:B------:R-:W-:Y:S01]  /*8010*/  BSSY B1, `(.L_x_188) ;  /* 0x0000006000017945 */ /* 0x000fe20003800000 */
[----:B------:R-:W-:-:S07]  /*8020*/  IMAD.MOV.U32 R15, RZ, RZ, -0x1 ;  /* 0xffffffffff0f7424 */ /* 0x000fce00078e00ff */
[----:B------:R-:W-:Y:S05]  /*8030*/  WARPSYNC.COLLECTIVE R15, `(.L_x_189) ;  /* 0x000000000f0c7348 */ /* 0x000fea0003c00000 */
[----:B------:R-:W-:Y:S02]  /*8040*/  ELECT P6, UR62, PT ;  /* 0x00000000003e782f */ /* 0x000fe400038c0000 */
[----:B------:R-:W-:Y:S01]  /*8050*/  MOV R14, UR62 ;  /* 0x0000003e000e7c02 */ /* 0x000fe20008000f00 */
[----:B------:R-:W-:Y:S10]  /*8060*/  ENDCOLLECTIVE ;  /* 0x000000000000791b */ /* 0x000ff40003800000 */
.L_x_189:
[----:B------:R-:W-:Y:S05]  /*8070*/  BSYNC B1 ;  /* 0x0000000000017941 */ /* 0x000fea0003800000 */
.L_x_188:
[----:B------:R-:W-:Y:S05]  /*8080*/  BRA `(.L_x_190) ;  /* 0xffffffec00d87947 */ /* 0x000fea000383ffff */
.L_x_170:
[----:B-1----:R1:W2:Y:S02]  /*8090*/  SYNCS.PHASECHK.TRANS64.TRYWAIT P0, [R23+URZ+0x30], R14 ;  /* 0x0000300e170075a7 */ /* 0x0022a4000800017f */
[----:B--2---:R-:W-:Y:S05]  /*80a0*/  @!P0 NANOSLEEP.SYNCS 0x989680 ;  /* 0x009896800000895d */ /* 0x004fea0003900000 */
[----:B------:R-:W2:Y:S02]  /*80b0*/  @!P0 SYNCS.PHASECHK.TRANS64 P0, [R23+URZ+0x30], R14 ;  /* 0x0000300e170085a7 */ /* 0x000ea4000800007f */
[----:B--2---:R-:W-:Y:S05]  /*80c0*/  @!P0 BRA `(.L_x_170) ;  /* 0xfffffffc00f08947 */ /* 0x004fea000383ffff */
[----:B------:R-:W-:Y:S05]  /*80d0*/  BRA `(.L_x_191) ;  /* 0xfffffff000187947 */ /* 0x000fea000383ffff */
.L_x_178:
[----:B------:R-:W-:Y:S01]  /*80e0*/  BSSY B0, `(.L_x_192) ;  /* 0x0000006000007945 */ /* 0x000fe20003800000 */
[----:B------:R-:W-:-:S07]  /*80f0*/  IMAD.MOV.U32 R15, RZ, RZ, -0x1 ;  /* 0xffffffffff0f7424 */ /* 0x000fce00078e00ff */
[----:B------:R-:W-:Y:S05]  /*8100*/  WARPSYNC.COLLECTIVE R15, `(.L_x_193) ;  /* 0x000000000f0c7348 */ /* 0x000fea0003c00000 */
[----:B------:R-:W-:Y:S02]  /*8110*/  ELECT P6, UR62, PT ;  /* 0x00000000003e782f */ /* 0x000fe400038c0000 */
[----:B------:R-:W-:Y:S01]  /*8120*/  MOV R14, UR62 ;  /* 0x0000003e000e7c02 */ /* 0x000fe20008000f00 */
[----:B------:R-:W-:Y:S10]  /*8130*/  ENDCOLLECTIVE ;  /* 0x000000000000791b */ /* 0x000ff40003800000 */
.L_x_193:
[----:B------:R-:W-:Y:S05]  /*8140*/  BSYNC B0 ;  /* 0x0000000000007941 */ /* 0x000fea0003800000 */
.L_x_192:
[----:B------:R-:W-:Y:S05]  /*8150*/  BRA `(.L_x_194) ;  /* 0xfffffff800887947 */ /* 0x000fea000383ffff */
.L_x_182:
[----:B0-----:R0:W1:Y:S02]  /*8160*/  SYNCS.PHASECHK.TRANS64.TRYWAIT P0, [R7+URZ], R2 ;  /* 0x00000002070075a7 */ /* 0x001064000800017f */
[----:B-1----:R-:W-:Y:S05]  /*8170*/  @!P0 NANOSLEEP.SYNCS 0x989680 ;  /* 0x009896800000895d */ /* 0x002fea0003900000 */
[----:B------:R-:W1:Y:S02]  /*8180*/  @!P0 SYNCS.PHASECHK.TRANS64 P0, [R7+URZ], R2 ;  /* 0x00000002070085a7 */ /* 0x000e64000800007f */
[----:B-1----:R-:W-:Y:S05]  /*8190*/  @!P0 BRA `(.L_x_182) ;  /* 0xfffffffc00f08947 */ /* 0x002fea000383ffff */
[----:B------:R-:W-:Y:S05]  /*81a0*/  BRA `(.L_x_195) ;  /* 0xfffffff800c87947 */ /* 0x000fea000383ffff */
.L_x_183:
[----:B0-----:R0:W1:Y:S02]  /*81b0*/  SYNCS.PHASECHK.TRANS64.TRYWAIT P0, [R6+URZ], R3 ;  /* 0x00000003060075a7 */ /* 0x001064000800017f */
[----:B-1----:R-:W-:Y:S05]  /*81c0*/  @!P0 NANOSLEEP.SYNCS 0x989680 ;  /* 0x009896800000895d */ /* 0x002fea0003900000 */
[----:B------:R-:W1:Y:S02]  /*81d0*/  @!P0 SYNCS.PHASECHK.TRANS64 P0, [R6+URZ], R3 ;  /* 0x00000003060085a7 */ /* 0x000e64000800007f */
[----:B-1----:R-:W-:Y:S05]  /*81e0*/  @!P0 BRA `(.L_x_183) ;  /* 0xfffffffc00f08947 */ /* 0x002fea000383ffff */
[----:B------:R-:W-:Y:S05]  /*81f0*/  BRA `(.L_x_196) ;  /* 0xfffffff800d87947 */ /* 0x000fea000383ffff */
.L_x_184:
[----:B0-----:R0:W1:Y:S02]  /*8200*/  SYNCS.PHASECHK.TRANS64.TRYWAIT P0, [R7+URZ], R4 ;  /* 0x00000004070075a7 */ /* 0x001064000800017f */
[----:B-1----:R-:W-:Y:S05]  /*8210*/  @!P0 NANOSLEEP.SYNCS 0x989680 ;  /* 0x009896800000895d */ /* 0x002fea0003900000 */
[----:B------:R-:W1:Y:S02]  /*8220*/  @!P0 SYNCS.PHASECHK.TRANS64 P0, [R7+URZ], R4 ;  /* 0x00000004070085a7 */ /* 0x000e64000800007f */
[----:B-1----:R-:W-:Y:S05]  /*8230*/  @!P0 BRA `(.L_x_184) ;  /* 0xfffffffc00f08947 */ /* 0x002fea000383ffff */
[----:B------:R-:W-:Y:S05]  /*8240*/  BRA `(.L_x_197) ;  /* 0xfffffff800e87947 */ /* 0x000fea000383ffff */
.L_x_185:
[----:B0-----:R0:W1:Y:S02]  /*8250*/  SYNCS.PHASECHK.TRANS64.TRYWAIT P0, [R6+URZ], R3 ;  /* 0x00000003060075a7 */ /* 0x001064000800017f */
[----:B-1----:R-:W-:Y:S05]  /*8260*/  @!P0 NANOSLEEP.SYNCS 0x989680 ;  /* 0x009896800000895d */ /* 0x002fea0003900000 */
[----:B------:R-:W1:Y:S02]  /*8270*/  @!P0 SYNCS.PHASECHK.TRANS64 P0, [R6+URZ], R3 ;  /* 0x00000003060085a7 */ /* 0x000e64000800007f */
[----:B-1----:R-:W-:Y:S05]  /*8280*/  @!P0 BRA `(.L_x_185) ;  /* 0xfffffffc00f08947 */ /* 0x002fea000383ffff */
[----:B------:R-:W-:Y:S05]  /*8290*/  BRA `(.L_x_198) ;  /* 0xfffffff800f87947 */ /* 0x000fea000383ffff */
.L_x_186:
[----:B-1----:R1:W2:Y:S02]  /*82a0*/  SYNCS.PHASECHK.TRANS64.TRYWAIT P0, [R7+URZ], R4 ;  /* 0x00000004070075a7 */ /* 0x0022a4000800017f */
[----:B--2---:R-:W-:Y:S05]  /*82b0*/  @!P0 NANOSLEEP.SYNCS 0x989680 ;  /* 0x009896800000895d */ /* 0x004fea0003900000 */
[----:B------:R-:W2:Y:S02]  /*82c0*/  @!P0 SYNCS.PHASECHK.TRANS64 P0, [R7+URZ], R4 ;  /* 0x00000004070085a7 */ /* 0x000ea4000800007f */
[----:B--2---:R-:W-:Y:S05]  /*82d0*/  @!P0 BRA `(.L_x_186) ;  /* 0xfffffffc00f08947 */ /* 0x004fea000383ffff */
[----:B------:R-:W-:Y:S05]  /*82e0*/  BRA `(.L_x_199) ;  /* 0xfffffffc00007947 */ /* 0x000fea000383ffff */
.L_x_200:
[----:B------:R-:W-:-:S00]  /*82f0*/  BRA `(.L_x_200) ;  /* 0xfffffffc00fc7947 */ /* 0x000fc0000383ffff */
[----:B------:R-:W-:-:S00]  /*8300*/  NOP ;  /* 0x0000000000007918 */ /* 0x000fc00000000000 */
[----:B------:R-:W-:-:S00]  /*8310*/  NOP ;  /* 0x0000000000007918 */ /* 0x000fc00000000000 */
[----:B------:R-:W-:-:S00]  /*8320*/  NOP ;  /* 0x0000000000007918 */ /* 0x000fc00000000000 */
[----:B------:R-:W-:-:S00]  /*8330*/  NOP ;  /* 0x0000000000007918 */ /* 0x000fc00000000000 */
[----:B------:R-:W-:-:S00]  /*8340*/  NOP ;  /* 0x0000000000007918 */ /* 0x000fc00000000000 */
[----:B------:R-:W-:-:S00]  /*8350*/  NOP ;  /* 0x0000000000007918 */ /* 0x000fc00000000000 */
[----:B------:R-:W-:-:S00]  /*8360*/  NOP ;  /* 0x0000000000007918 */ /* 0x000fc00000000000 */
[----:B------:R-:W-:-:S00]  /*8370*/  NOP ;  /* 0x0000000000007918 */ /* 0x000fc00000000000 */
.L_x_201:


//--------------------- .nv.global.init           --------------------------
	.section	.nv.global.init,"aw",@progbits
.nv.global.init:
	.type		$str$22,@object
	.size		$str$22,($str$23 - $str$22)
$str$22:
        /*0000*/ 	.byte	0x6b, 0x5f, 0x74, 0x69, 0x6c, 0x65, 0x5f, 0x63, 0x6f, 0x75, 0x6e, 0x74, 0x20, 0x3e, 0x3d, 0x20
        /*0010*/ 	.byte	0x31, 0x00
	.type		$str$23,@object
	.size		$str$23,(__unnamed_1 - $str$23)
$str$23:
        /*0012*/ 	.byte	0x2f, 0x74, 0x6d, 0x70, 0x2f, 0x63, 0x75, 0x74, 0x6c, 0x61, 0x73, 0x73, 0x5f, 0x73, 0x77, 0x65
        /*0022*/ 	.byte	0x65, 0x70, 0x5f, 0x73, 0x72, 0x63, 0x2f, 0x69, 0x6e, 0x63, 0x6c, 0x75, 0x64, 0x65, 0x2f, 0x63
        /*0032*/ 	.byte	0x75, 0x74, 0x6c, 0x61, 0x73, 0x73, 0x2f, 0x67, 0x65, 0x6d, 0x6d, 0x2f, 0x63, 0x6f, 0x6c, 0x6c
        /*0042*/ 	.byte	0x65, 0x63, 0x74, 0x69, 0x76, 0x65, 0x2f, 0x73, 0x6d, 0x39, 0x30, 0x5f, 0x6d, 0x6d, 0x61, 0x5f
        /*0052*/ 	.byte	0x74, 0x6d, 0x61, 0x5f, 0x67, 0x6d, 0x6d, 0x61, 0x5f, 0x73, 0x73, 0x5f, 0x77, 0x61, 0x72, 0x70
        /*0062*/ 	.byte	0x73, 0x70, 0x65, 0x63, 0x69, 0x61, 0x6c, 0x69, 0x7a, 0x65, 0x64, 0x2e, 0x68, 0x70, 0x70, 0x00
	.type		__unnamed_1,@object
	.size		__unnamed_1,(.L_0 - __unnamed_1)
__unnamed_1:
        /*0072*/ 	.byte	0x76, 0x6f, 0x69, 0x64, 0x20, 0x63, 0x75, 0x74, 0x6c, 0x61, 0x73, 0x73, 0x3a, 0x3a, 0x67, 0x65
        /* <DEDUP_REMOVED lines=180> */
        /*0bc2*/ 	.byte	0x74, 0x69, 0x74, 0x79, 0x5d, 0x00
.L_0:


//--------------------- .nv.shared._ZN7cutlass13device_kernelINS_4gemm6kernel13GemmUniversalIN4cute5tupleIJiiiiEEENS1_10collective13CollectiveMmaINS1_34MainloopSm90TmaGmmaWarpSpecializedILi6ENS5_IJNS4_1CILi2EEENSA_ILi1EEESC_EEENS1_35KernelTmaWarpSpecializedCooperativeEEENS5_IJNSA_ILi128EEESG_NSA_ILi64EEEEEENS_6half_tENS5_IJSC_llEEESJ_NS5_IJlSC_lEEENS4_8TiledMMAINS4_8MMA_AtomIJNS4_4SM904GMMA26MMA_64x128x16_F32F16F16_SSILNSP_5MajorE1ELSR_0ELNSP_7ScaleInE1ELSS_1EEEEEENS4_6LayoutISD_NS5_IJSC_NSA_ILi0EEESW_EEEEENS5_IJNS4_10UnderscoreESZ_SZ_EEEEENS4_13SM90_TMA_LOADENS4_14ComposedLayoutINS4_7SwizzleILi3ELi4ELi3EEENS4_18smem_ptr_flag_bitsILi16EEENSV_INS5_IJSH_NSA_ILi8EEEEEENS5_IJSC_SH_EEEEEEEvNS4_8identityENS4_23SM90_TMA_LOAD_MULTICASTENS13_IS15_S17_NSV_INS5_IJS18_SH_EEENS5_IJSH_SC_EEEEEEEvS1D_EENS_8epilogue10collective6detail29Sm90TmaWarpSpecializedAdapterINS1L_15DefaultEpilogueISJ_SL_SL_NS1K_6thread17LinearCombinationISJ_Li1EffLNS1P_9ScaleType4KindE0ELNS_15FloatRoundStyleE2ESJ_EENS1_15EpilogueDefaultEEEEEvvEEEEvNT_6ParamsE --------------------------
	.section	.nv.shared._ZN7cutlass13device_kernelINS_4gemm6kernel13GemmUniversalIN4cute5tupleIJiiiiEEENS1_10collective13CollectiveMmaINS1_34MainloopSm90TmaGmmaWarpSpecializedILi6ENS5_IJNS4_1CILi2EEENSA_ILi1EEESC_EEENS1_35KernelTmaWarpSpecializedCooperativeEEENS5_IJNSA_ILi128EEESG_NSA_ILi64EEEEEENS_6half_tENS5_IJSC_llEEESJ_NS5_IJlSC_lEEENS4_8TiledMMAINS4_8MMA_AtomIJNS4_4SM904GMMA26MMA_64x128x16_F32F16F16_SSILNSP_5MajorE1ELSR_0ELNSP_7ScaleInE1ELSS_1EEEEEENS4_6LayoutISD_NS5_IJSC_NSA_ILi0EEESW_EEEEENS5_IJNS4_10UnderscoreESZ_SZ_EEEEENS4_13SM90_TMA_LOADENS4_14ComposedLayoutINS4_7SwizzleILi3ELi4ELi3EEENS4_18smem_ptr_flag_bitsILi16EEENSV_INS5_IJSH_NSA_ILi8EEEEEENS5_IJSC_SH_EEEEEEEvNS4_8identityENS4_23SM90_TMA_LOAD_MULTICASTENS13_IS15_S17_NSV_INS5_IJS18_SH_EEENS5_IJSH_SC_EEEEEEEvS1D_EENS_8epilogue10collective6detail29Sm90TmaWarpSpecializedAdapterINS1L_15DefaultEpilogueISJ_SL_SL_NS1K_6thread17LinearCombinationISJ_Li1EffLNS1P_9ScaleType4KindE0ELNS_15FloatRoundStyleE2ESJ_EENS1_15EpilogueDefaultEEEEEvvEEEEvNT_6ParamsE,"aw",@nobits
	.sectionflags	@""
	.align	16
	.zero		1024


//--------------------- .nv.shared.reserved.0     --------------------------
	.section	.nv.shared.reserved.0,"aw",@nobits
	.weak		__nv_reservedSMEM_offset_0_alias
	.size		__nv_reservedSMEM_offset_0_alias, 0, 0
	.other		__nv_reservedSMEM_offset_0_alias,@"STO_CUDA_RESERVED_SHARED STV_DEFAULT"
__nv_reservedSMEM_offset_0_alias:
	.zero		0


//--------------------- .nv.global                --------------------------
	.section	.nv.global,"aw",@nobits
.nv.global:
	.type		_ZN40_INTERNAL_fb0bc3c1_4_k_cu_b1bef9fe_345014cute1_E,@object
	.size		_ZN40_INTERNAL_fb0bc3c1_4_k_cu_b1bef9fe_345014cute1_E,(_ZN40_INTERNAL_fb0bc3c1_4_k_cu_b1bef9fe_345014cuda3std3__45__cpo6cbeginE - _ZN40_INTERNAL_fb0bc3c1_4_k_cu_b1bef9fe_345014cute1_E)
_ZN40_INTERNAL_fb0bc3c1_4_k_cu_b1bef9fe_345014cute1_E:
	.zero		1
	.type		_ZN40_INTERNAL_fb0bc3c1_4_k_cu_b1bef9fe_345014cuda3std3__45__cpo6cbeginE,@object
	.size		_ZN40_INTERNAL_fb0bc3c1_4_k_cu_b1bef9fe_345014cuda3std3__45__cpo6cbeginE,(_ZN40_INTERNAL_fb0bc3c1_4_k_cu_b1bef9fe_345014cuda3std3__48in_placeE - _ZN40_INTERNAL_fb0bc3c1_4_k_cu_b1bef9fe_345014cuda3std3__45__cpo6cbeginE)
_ZN40_INTERNAL_fb0bc3c1_4_k_cu_b1bef9fe_345014cuda3std3__45__cpo6cbeginE:
	.zero		1
	.type		_ZN40_INTERNAL_fb0bc3c1_4_k_cu_b1bef9fe_345014cuda3std3__48in_placeE,@object
	.size		_ZN40_INTERNAL_fb0bc3c1_4_k_cu_b1bef9fe_345014cuda3std3__48in_placeE,(_ZN40_INTERNAL_fb0bc3c1_4_k_cu_b1bef9fe_345014cuda3std6ranges3__45__cpo9iter_moveE - _ZN40_INTERNAL_fb0bc3c1_4_k_cu_b1bef9fe_345014cuda3std3__48in_placeE)
_ZN40_INTERNAL_fb0bc3c1_4_k_cu_b1bef9fe_345014cuda3std3__48in_placeE:
	.zero		1
	.type		_ZN40_INTERNAL_fb0bc3c1_4_k_cu_b1bef9fe_345014cuda3std6ranges3__45__cpo9iter_moveE,@object
	.size		_ZN40_INTERNAL_fb0bc3c1_4_k_cu_b1bef9fe_345014cuda3std6ranges3__45__cpo9iter_moveE,(_ZN40_INTERNAL_fb0bc3c1_4_k_cu_b1bef9fe_345014cuda3std3__45__cpo5beginE - _ZN40_INTERNAL_fb0bc3c1_4_k_cu_b1bef9fe_345014cuda3std6ranges3__45__cpo9iter_moveE)
_ZN40_INTERNAL_fb0bc3c1_4_k_cu_b1bef9fe_345014cuda3std6ranges3__45__cpo9iter_moveE:
	.zero		1
	.type		_ZN40_INTERNAL_fb0bc3c1_4_k_cu_b1bef9fe_345014cuda3std3__45__cpo5beginE,@object
	.size		_ZN40_INTERNAL_fb0bc3c1_4_k_cu_b1bef9fe_345014cuda3std3__45__cpo5beginE,(_ZN40_INTERNAL_fb0bc3c1_4_k_cu_b1bef9fe_345014cuda3std3__442_GLOBAL__N__fb0bc3c1_4_k_cu_b1bef9fe_345016ignoreE - _ZN40_INTERNAL_fb0bc3c1_4_k_cu_b1bef9fe_345014cuda3std3__45__cpo5beginE)
_ZN40_INTERNAL_fb0bc3c1_4_k_cu_b1bef9fe_345014cuda3std3__45__cpo5beginE:
	.zero		1
	.type		_ZN40_INTERNAL_fb0bc3c1_4_k_cu_b1bef9fe_345014cuda3std3__442_GLOBAL__N__fb0bc3c1_4_k_cu_b1bef9fe_345016ignoreE,@object
	.size		_ZN40_INTERNAL_fb0bc3c1_4_k_cu_b1bef9fe_345014cuda3std3__442_GLOBAL__N__fb0bc3c1_4_k_cu_b1bef9fe_345016ignoreE,(_ZN40_INTERNAL_fb0bc3c1_4_k_cu_b1bef9fe_345014cute7productE - _ZN40_INTERNAL_fb0bc3c1_4_k_cu_b1bef9fe_345014cuda3std3__442_GLOBAL__N__fb0bc3c1_4_k_cu_b1bef9fe_345016ignoreE)
_ZN40_INTERNAL_fb0bc3c1_4_k_cu_b1bef9fe_345014cuda3std3__442_GLOBAL__N__fb0bc3c1_4_k_cu_b1bef9fe_345016ignoreE:
	.zero		1
	.type		_ZN40_INTERNAL_fb0bc3c1_4_k_cu_b1bef9fe_345014cute7productE,@object
	.size		_ZN40_INTERNAL_fb0bc3c1_4_k_cu_b1bef9fe_345014cute7productE,(_ZN40_INTERNAL_fb0bc3c1_4_k_cu_b1bef9fe_345014cuda3std3__45__cpo3endE - _ZN40_INTERNAL_fb0bc3c1_4_k_cu_b1bef9fe_345014cute7productE)
_ZN40_INTERNAL_fb0bc3c1_4_k_cu_b1bef9fe_345014cute7productE:
	.zero		1
	.type		_ZN40_INTERNAL_fb0bc3c1_4_k_cu_b1bef9fe_345014cuda3std3__45__cpo3endE,@object
	.size		_ZN40_INTERNAL_fb0bc3c1_4_k_cu_b1bef9fe_345014cuda3std3__45__cpo3endE,(_ZN40_INTERNAL_fb0bc3c1_4_k_cu_b1bef9fe_345014cuda3std3__419piecewise_constructE - _ZN40_INTERNAL_fb0bc3c1_4_k_cu_b1bef9fe_345014cuda3std3__45__cpo3endE)
_ZN40_INTERNAL_fb0bc3c1_4_k_cu_b1bef9fe_345014cuda3std3__45__cpo3endE:
	.zero		1
	.type		_ZN40_INTERNAL_fb0bc3c1_4_k_cu_b1bef9fe_345014cuda3std3__419piecewise_constructE,@object
	.size		_ZN40_INTERNAL_fb0bc3c1_4_k_cu_b1bef9fe_345014cuda3std3__419piecewise_constructE,(_ZN40_INTERNAL_fb0bc3c1_4_k_cu_b1bef9fe_345014cuda3std3__45__cpo4cendE - _ZN40_INTERNAL_fb0bc3c1_4_k_cu_b1bef9fe_345014cuda3std3__419piecewise_constructE)
_ZN40_INTERNAL_fb0bc3c1_4_k_cu_b1bef9fe_345014cuda3std3__419piecewise_constructE:
	.zero		1
	.type		_ZN40_INTERNAL_fb0bc3c1_4_k_cu_b1bef9fe_345014cuda3std3__45__cpo4cendE,@object
	.size		_ZN40_INTERNAL_fb0bc3c1_4_k_cu_b1bef9fe_345014cuda3std3__45__cpo4cendE,(_ZN40_INTERNAL_fb0bc3c1_4_k_cu_b1bef9fe_345014cuda3std6ranges3__45__cpo4swapE - _ZN40_INTERNAL_fb0bc3c1_4_k_cu_b1bef9fe_345014cuda3std3__45__cpo4cendE)
_ZN40_INTERNAL_fb0bc3c1_4_k_cu_b1bef9fe_345014cuda3std3__45__cpo4cendE:
	.zero		1
	.type		_ZN40_INTERNAL_fb0bc3c1_4_k_cu_b1bef9fe_345014cuda3std6ranges3__45__cpo4swapE,@object
	.size		_ZN40_INTERNAL_fb0bc3c1_4_k_cu_b1bef9fe_345014cuda3std6ranges3__45__cpo4swapE,(.L_8 - _ZN40_INTERNAL_fb0bc3c1_4_k_cu_b1bef9fe_345014cuda3std6ranges3__45__cpo4swapE)
_ZN40_INTERNAL_fb0bc3c1_4_k_cu_b1bef9fe_345014cuda3std6ranges3__45__cpo4swapE:
	.zero		1
.L_8:


//--------------------- .nv.constant0._ZN7cutlass13device_kernelINS_4gemm6kernel13GemmUniversalIN4cute5tupleIJiiiiEEENS1_10collective13CollectiveMmaINS1_34MainloopSm90TmaGmmaWarpSpecializedILi6ENS5_IJNS4_1CILi2EEENSA_ILi1EEESC_EEENS1_35KernelTmaWarpSpecializedCooperativeEEENS5_IJNSA_ILi128EEESG_NSA_ILi64EEEEEENS_6half_tENS5_IJSC_llEEESJ_NS5_IJlSC_lEEENS4_8TiledMMAINS4_8MMA_AtomIJNS4_4SM904GMMA26MMA_64x128x16_F32F16F16_SSILNSP_5MajorE1ELSR_0ELNSP_7ScaleInE1ELSS_1EEEEEENS4_6LayoutISD_NS5_IJSC_NSA_ILi0EEESW_EEEEENS5_IJNS4_10UnderscoreESZ_SZ_EEEEENS4_13SM90_TMA_LOADENS4_14ComposedLayoutINS4_7SwizzleILi3ELi4ELi3EEENS4_18smem_ptr_flag_bitsILi16EEENSV_INS5_IJSH_NSA_ILi8EEEEEENS5_IJSC_SH_EEEEEEEvNS4_8identityENS4_23SM90_TMA_LOAD_MULTICASTENS13_IS15_S17_NSV_INS5_IJS18_SH_EEENS5_IJSH_SC_EEEEEEEvS1D_EENS_8epilogue10collective6detail29Sm90TmaWarpSpecializedAdapterINS1L_15DefaultEpilogueISJ_SL_SL_NS1K_6thread17LinearCombinationISJ_Li1EffLNS1P_9ScaleType4KindE0ELNS_15FloatRoundStyleE2ESJ_EENS1_15EpilogueDefaultEEEEEvvEEEEvNT_6ParamsE --------------------------
	.section	.nv.constant0._ZN7cutlass13device_kernelINS_4gemm6kernel13GemmUniversalIN4cute5tupleIJiiiiEEENS1_10collective13CollectiveMmaINS1_34MainloopSm90TmaGmmaWarpSpecializedILi6ENS5_IJNS4_1CILi2EEENSA_ILi1EEESC_EEENS1_35KernelTmaWarpSpecializedCooperativeEEENS5_IJNSA_ILi128EEESG_NSA_ILi64EEEEEENS_6half_tENS5_IJSC_llEEESJ_NS5_IJlSC_lEEENS4_8TiledMMAINS4_8MMA_AtomIJNS4_4SM904GMMA26MMA_64x128x16_F32F16F16_SSILNSP_5MajorE1ELSR_0ELNSP_7ScaleInE1ELSS_1EEEEEENS4_6LayoutISD_NS5_IJSC_NSA_ILi0EEESW_EEEEENS5_IJNS4_10UnderscoreESZ_SZ_EEEEENS4_13SM90_TMA_LOADENS4_14ComposedLayoutINS4_7SwizzleILi3ELi4ELi3EEENS4_18smem_ptr_flag_bitsILi16EEENSV_INS5_IJSH_NSA_ILi8EEEEEENS5_IJSC_SH_EEEEEEEvNS4_8identityENS4_23SM90_TMA_LOAD_MULTICASTENS13_IS15_S17_NSV_INS5_IJS18_SH_EEENS5_IJSH_SC_EEEEEEEvS1D_EENS_8epilogue10collective6detail29Sm90TmaWarpSpecializedAdapterINS1L_15DefaultEpilogueISJ_SL_SL_NS1K_6thread17LinearCombinationISJ_Li1EffLNS1P_9ScaleType4KindE0ELNS_15FloatRoundStyleE2ESJ_EENS1_15EpilogueDefaultEEEEEvvEEEEvNT_6ParamsE,"a",@progbits
	.sectionflags	@""
	.align	4
.nv.constant0._ZN7cutlass13device_kernelINS_4gemm6kernel13GemmUniversalIN4cute5tupleIJiiiiEEENS1_10collective13CollectiveMmaINS1_34MainloopSm90TmaGmmaWarpSpecializedILi6ENS5_IJNS4_1CILi2EEENSA_ILi1EEESC_EEENS1_35KernelTmaWarpSpecializedCooperativeEEENS5_IJNSA_ILi128EEESG_NSA_ILi64EEEEEENS_6half_tENS5_IJSC_llEEESJ_NS5_IJlSC_lEEENS4_8TiledMMAINS4_8MMA_AtomIJNS4_4SM904GMMA26MMA_64x128x16_F32F16F16_SSILNSP_5MajorE1ELSR_0ELNSP_7ScaleInE1ELSS_1EEEEEENS4_6LayoutISD_NS5_IJSC_NSA_ILi0EEESW_EEEEENS5_IJNS4_10UnderscoreESZ_SZ_EEEEENS4_13SM90_TMA_LOADENS4_14ComposedLayoutINS4_7SwizzleILi3ELi4ELi3EEENS4_18smem_ptr_flag_bitsILi16EEENSV_INS5_IJSH_NSA_ILi8EEEEEENS5_IJSC_SH_EEEEEEEvNS4_8identityENS4_23SM90_TMA_LOAD_MULTICASTENS13_IS15_S17_NSV_INS5_IJS18_SH_EEENS5_IJSH_SC_EEEEEEEvS1D_EENS_8epilogue10collective6detail29Sm90TmaWarpSpecializedAdapterINS1L_15DefaultEpilogueISJ_SL_SL_NS1K_6thread17LinearCombinationISJ_Li1EffLNS1P_9ScaleType4KindE0ELNS_15FloatRoundStyleE2ESJ_EENS1_15EpilogueDefaultEEEEEvvEEEEvNT_6ParamsE:
	.zero		1664


//--------------------- SYMBOLS --------------------------

	.type		.nv.reservedSmem.offset0,@object
	.size		.nv.reservedSmem.offset0,0x4
	.type		__assertfail,@function
